	.headerflags	@"EF_CUDA_TEXMODE_UNIFIED EF_CUDA_64BIT_ADDRESS EF_CUDA_ACCELERATORS EF_CUDA_SM90 EF_CUDA_VIRTUAL_SM(EF_CUDA_SM90)"
	.elftype	@"ET_EXEC"


//--------------------- .nv.info                  --------------------------
	.section	.nv.info,"",@"SHT_CUDA_INFO"
	.align	4


	//----- nvinfo : EIATTR_REGCOUNT
	.align		4
        /*0000*/ 	.byte	0x04, 0x2f
        /*0002*/ 	.short	(.L_3 - .L_2)
	.align		4
.L_2:
        /*0004*/ 	.word	index@(triton_poi_fused__native_batch_norm_legit_no_training_add_mul_softplus_tanh_6)
        /*0008*/ 	.word	0x00000028


	//----- nvinfo : EIATTR_MIN_STACK_SIZE
	.align		4
.L_3:
        /*000c*/ 	.byte	0x04, 0x12
        /*000e*/ 	.short	(.L_5 - .L_4)
	.align		4
.L_4:
        /*0010*/ 	.word	index@(triton_poi_fused__native_batch_norm_legit_no_training_add_mul_softplus_tanh_6)
        /*0014*/ 	.word	0x00000000


	//----- nvinfo : EIATTR_FRAME_SIZE
	.align		4
.L_5:
        /*0018*/ 	.byte	0x04, 0x11
        /*001a*/ 	.short	(.L_7 - .L_6)
	.align		4
.L_6:
        /*001c*/ 	.word	index@(triton_poi_fused__native_batch_norm_legit_no_training_add_mul_softplus_tanh_6)
        /*0020*/ 	.word	0x00000000


	//----- nvinfo : EIATTR_MIN_STACK_SIZE
	.align		4
.L_7:
        /*0024*/ 	.byte	0x04, 0x12
        /*0026*/ 	.short	(.L_9 - .L_8)
	.align		4
.L_8:
        /*0028*/ 	.word	index@(triton_poi_fused__native_batch_norm_legit_no_training_add_mul_softplus_tanh_6)
        /*002c*/ 	.word	0x00000000
.L_9:


//--------------------- .nv.info.triton_poi_fused__native_batch_norm_legit_no_training_add_mul_softplus_tanh_6 --------------------------
	.section	.nv.info.triton_poi_fused__native_batch_norm_legit_no_training_add_mul_softplus_tanh_6,"",@"SHT_CUDA_INFO"
	.sectionflags	@""
	.align	4


	//----- nvinfo : EIATTR_CUDA_API_VERSION
	.align		4
        /*0000*/ 	.byte	0x04, 0x37
        /*0002*/ 	.short	(.L_11 - .L_10)
.L_10:
        /*0004*/ 	.word	0x0000007c


	//----- nvinfo : EIATTR_KPARAM_INFO
	.align		4
.L_11:
        /*0008*/ 	.byte	0x04, 0x17
        /*000a*/ 	.short	(.L_13 - .L_12)
.L_12:
        /*000c*/ 	.word	0x00000000
        /*0010*/ 	.short	0x0007
        /*0012*/ 	.short	0x0038
        /*0014*/ 	.byte	0x00, 0xf0, 0x11, 0x00


	//----- nvinfo : EIATTR_KPARAM_INFO
	.align		4
.L_13:
        /*0018*/ 	.byte	0x04, 0x17
        /*001a*/ 	.short	(.L_15 - .L_14)
.L_14:
        /*001c*/ 	.word	0x00000000
        /*0020*/ 	.short	0x0006
        /*0022*/ 	.short	0x0030
        /*0024*/ 	.byte	0x00, 0xf4, 0x21, 0x00


	//----- nvinfo : EIATTR_KPARAM_INFO
	.align		4
.L_15:
        /*0028*/ 	.byte	0x04, 0x17
        /*002a*/ 	.short	(.L_17 - .L_16)
.L_16:
        /*002c*/ 	.word	0x00000000
        /*0030*/ 	.short	0x0005
        /*0032*/ 	.short	0x0028
        /*0034*/ 	.byte	0x00, 0xf4, 0x21, 0x00


	//----- nvinfo : EIATTR_KPARAM_INFO
	.align		4
.L_17:
        /*0038*/ 	.byte	0x04, 0x17
        /*003a*/ 	.short	(.L_19 - .L_18)
.L_18:
        /*003c*/ 	.word	0x00000000
        /*0040*/ 	.short	0x0004
        /*0042*/ 	.short	0x0020
        /*0044*/ 	.byte	0x00, 0xf4, 0x21, 0x00


	//----- nvinfo : EIATTR_KPARAM_INFO
	.align		4
.L_19:
        /*0048*/ 	.byte	0x04, 0x17
        /*004a*/ 	.short	(.L_21 - .L_20)
.L_20:
        /*004c*/ 	.word	0x00000000
        /*0050*/ 	.short	0x0003
        /*0052*/ 	.short	0x0018
        /*0054*/ 	.byte	0x00, 0xf4, 0x21, 0x00


	//----- nvinfo : EIATTR_KPARAM_INFO
	.align		4
.L_21:
        /*0058*/ 	.byte	0x04, 0x17
        /*005a*/ 	.short	(.L_23 - .L_22)
.L_22:
        /*005c*/ 	.word	0x00000000
        /*0060*/ 	.short	0x0002
        /*0062*/ 	.short	0x0010
        /*0064*/ 	.byte	0x00, 0xf4, 0x21, 0x00


	//----- nvinfo : EIATTR_KPARAM_INFO
	.align		4
.L_23:
        /*0068*/ 	.byte	0x04, 0x17
        /*006a*/ 	.short	(.L_25 - .L_24)
.L_24:
        /*006c*/ 	.word	0x00000000
        /*0070*/ 	.short	0x0001
        /*0072*/ 	.short	0x0008
        /*0074*/ 	.byte	0x00, 0xf4, 0x21, 0x00


	//----- nvinfo : EIATTR_KPARAM_INFO
	.align		4
.L_25:
        /*0078*/ 	.byte	0x04, 0x17
        /*007a*/ 	.short	(.L_27 - .L_26)
.L_26:
        /*007c*/ 	.word	0x00000000
        /*0080*/ 	.short	0x0000
        /*0082*/ 	.short	0x0000
        /*0084*/ 	.byte	0x00, 0xf4, 0x21, 0x00


	//----- nvinfo : EIATTR_SPARSE_MMA_MASK
	.align		4
.L_27:
        /*0088*/ 	.byte	0x03, 0x50
        /*008a*/ 	.short	0x0000


	//----- nvinfo : EIATTR_MAXREG_COUNT
	.align		4
        /*008c*/ 	.byte	0x03, 0x1b
        /*008e*/ 	.short	0x00ff


	//----- nvinfo : EIATTR_EXIT_INSTR_OFFSETS
	.align		4
        /*0090*/ 	.byte	0x04, 0x1c
        /*0092*/ 	.short	(.L_29 - .L_28)


	//   ....[0]....
.L_28:
        /*0094*/ 	.word	0x00002410


	//----- nvinfo : EIATTR_REQNTID
	.align		4
.L_29:
        /*0098*/ 	.byte	0x04, 0x10
        /*009a*/ 	.short	(.L_31 - .L_30)
.L_30:
        /*009c*/ 	.word	0x00000080
        /*00a0*/ 	.word	0x00000001
        /*00a4*/ 	.word	0x00000001


	//----- nvinfo : EIATTR_CRS_STACK_SIZE
	.align		4
.L_31:
        /*00a8*/ 	.byte	0x04, 0x1e
        /*00aa*/ 	.short	(.L_33 - .L_32)
.L_32:
        /*00ac*/ 	.word	0x00000000


	//----- nvinfo : EIATTR_CBANK_PARAM_SIZE
	.align		4
.L_33:
        /*00b0*/ 	.byte	0x03, 0x19
        /*00b2*/ 	.short	0x003c


	//----- nvinfo : EIATTR_PARAM_CBANK
	.align		4
        /*00b4*/ 	.byte	0x04, 0x0a
        /*00b6*/ 	.short	(.L_35 - .L_34)
	.align		4
.L_34:
        /*00b8*/ 	.word	index@(.nv.constant0.triton_poi_fused__native_batch_norm_legit_no_training_add_mul_softplus_tanh_6)
        /*00bc*/ 	.short	0x0210
        /*00be*/ 	.short	0x003c


	//----- nvinfo : EIATTR_SW_WAR
	.align		4
.L_35:
        /*00c0*/ 	.byte	0x04, 0x36
        /*00c2*/ 	.short	(.L_37 - .L_36)
.L_36:
        /*00c4*/ 	.word	0x00000008
.L_37:


//--------------------- .nv.callgraph             --------------------------
	.section	.nv.callgraph,"",@"SHT_CUDA_CALLGRAPH"
	.align	4
	.sectionentsize	8
	.align		4
        /*0000*/ 	.word	0x00000000
	.align		4
        /*0004*/ 	.word	0xffffffff
	.align		4
        /*0008*/ 	.word	0x00000000
	.align		4
        /*000c*/ 	.word	0xfffffffe
	.align		4
        /*0010*/ 	.word	0x00000000
	.align		4
        /*0014*/ 	.word	0xfffffffd
	.align		4
        /*0018*/ 	.word	0x00000000
	.align		4
        /*001c*/ 	.word	0xfffffffc


//--------------------- .nv.constant4             --------------------------
	.section	.nv.constant4,"a",@progbits
	.align	8
	.align		8
.nv.constant4:
        /*0000*/ 	.dword	_$_str
	.align		8
        /*0008*/ 	.dword	_$_str_$_2


//--------------------- .text.triton_poi_fused__native_batch_norm_legit_no_training_add_mul_softplus_tanh_6 --------------------------
	.section	.text.triton_poi_fused__native_batch_norm_legit_no_training_add_mul_softplus_tanh_6,"ax",@progbits
	.align	128
        .global         triton_poi_fused__native_batch_norm_legit_no_training_add_mul_softplus_tanh_6
        .type           triton_poi_fused__native_batch_norm_legit_no_training_add_mul_softplus_tanh_6,@function
        .size           triton_poi_fused__native_batch_norm_legit_no_training_add_mul_softplus_tanh_6,(.L_x_41 - triton_poi_fused__native_batch_norm_legit_no_training_add_mul_softplus_tanh_6)
        .other          triton_poi_fused__native_batch_norm_legit_no_training_add_mul_softplus_tanh_6,@"STO_CUDA_ENTRY STV_DEFAULT"
triton_poi_fused__native_batch_norm_legit_no_training_add_mul_softplus_tanh_6:
.text.triton_poi_fused__native_batch_norm_legit_no_training_add_mul_softplus_tanh_6:
[----:B------:R-:W0:Y:S01]  /*0000*/  LDC R1, c[0x0][0x28] ;  /* 0x00000a00ff017b82 */ /* 0x000e220000000800 */
[----:B------:R-:W1:Y:S07]  /*0010*/  S2R R0, SR_TID.X ;  /* 0x0000000000007919 */ /* 0x000e6e0000002100 */
[----:B------:R-:W2:Y:S01]  /*0020*/  LDC.64 R4, c[0x0][0x228] ;  /* 0x00008a00ff047b82 */ /* 0x000ea20000000a00 */
[----:B------:R-:W-:Y:S01]  /*0030*/  ULDC.64 UR4, c[0x0][0x208] ;  /* 0x0000820000047ab9 */ /* 0x000fe20000000a00 */
[----:B------:R-:W3:Y:S06]  /*0040*/  S2R R7, SR_CTAID.X ;  /* 0x0000000000077919 */ /* 0x000eec0000002500 */
[----:B------:R-:W4:Y:S08]  /*0050*/  LDC.64 R16, c[0x0][0x220] ;  /* 0x00008800ff107b82 */ /* 0x000f300000000a00 */
[----:B------:R-:W5:Y:S08]  /*0060*/  LDC.64 R20, c[0x0][0x230] ;  /* 0x00008c00ff147b82 */ /* 0x000f700000000a00 */
[----:B------:R-:W5:Y:S01]  /*0070*/  LDC.64 R24, c[0x0][0x238] ;  /* 0x00008e00ff187b82 */ /* 0x000f620000000a00 */
[----:B-1----:R-:W-:-:S07]  /*0080*/  SHF.L.U32 R0, R0, 0x2, RZ ;  /* 0x0000000200007819 */ /* 0x002fce00000006ff */
[----:B------:R-:W1:Y:S01]  /*0090*/  LDC.64 R34, c[0x0][0x240] ;  /* 0x00009000ff227b82 */ /* 0x000e620000000a00 */
[----:B---3--:R-:W-:Y:S02]  /*00a0*/  SHF.R.S32.HI R3, RZ, 0x15, R7 ;  /* 0x00000015ff037819 */ /* 0x008fe40000011407 */
[----:B------:R-:W-:Y:S02]  /*00b0*/  LOP3.LUT R0, R0, 0x1fc, RZ, 0xc0, !PT ;  /* 0x000001fc00007812 */ /* 0x000fe400078ec0ff */
[----:B------:R-:W-:Y:S02]  /*00c0*/  SGXT R3, R3, 0x1 ;  /* 0x000000010303781a */ /* 0x000fe40000000200 */
[----:B------:R-:W-:-:S04]  /*00d0*/  LEA R32, R7, R0, 0xa ;  /* 0x0000000007207211 */ /* 0x000fc800078e50ff */
[----:B------:R-:W-:-:S04]  /*00e0*/  LEA.HI R3, R3, R32, RZ, 0x7 ;  /* 0x0000002003037211 */ /* 0x000fc800078f38ff */
[----:B------:R-:W-:-:S04]  /*00f0*/  LOP3.LUT R3, R3, 0xffffff80, RZ, 0xc0, !PT ;  /* 0xffffff8003037812 */ /* 0x000fc800078ec0ff */
[----:B------:R-:W-:Y:S02]  /*0100*/  IADD3 R9, R32, -R3, RZ ;  /* 0x8000000320097210 */ /* 0x000fe40007ffe0ff */
[----:B------:R-:W3:Y:S03]  /*0110*/  LDC.64 R2, c[0x0][0x218] ;  /* 0x00008600ff027b82 */ /* 0x000ee60000000a00 */
[----:B--2---:R-:W-:-:S06]  /*0120*/  IMAD.WIDE R4, R9, 0x4, R4 ;  /* 0x0000000409047825 */ /* 0x004fcc00078e0204 */
[----:B------:R-:W2:Y:S01]  /*0130*/  LDG.E.EL.128 R4, desc[UR4][R4.64] ;  /* 0x0000000404047981 */ /* 0x000ea2000c2e1d00 */
[----:B----4-:R-:W-:-:S04]  /*0140*/  IMAD.WIDE R16, R9, 0x4, R16 ;  /* 0x0000000409107825 */ /* 0x010fc800078e0210 */
[C---:B0----5:R-:W-:Y:S02]  /*0150*/  IMAD.WIDE R20, R9.reuse, 0x4, R20 ;  /* 0x0000000409147825 */ /* 0x061fe400078e0214 */
[----:B------:R-:W4:Y:S02]  /*0160*/  LDG.E.EL.128 R16, desc[UR4][R16.64] ;  /* 0x0000000410107981 */ /* 0x000f24000c2e1d00 */
[----:B------:R-:W-:Y:S02]  /*0170*/  IMAD.WIDE R24, R9, 0x4, R24 ;  /* 0x0000000409187825 */ /* 0x000fe400078e0218 */
[----:B------:R-:W5:Y:S02]  /*0180*/  LDG.E.EL.128 R20, desc[UR4][R20.64] ;  /* 0x0000000414147981 */ /* 0x000f64000c2e1d00 */
[C---:B---3--:R-:W-:Y:S02]  /*0190*/  IMAD.WIDE R2, R32.reuse, 0x4, R2 ;  /* 0x0000000420027825 */ /* 0x048fe400078e0202 */
[----:B------:R-:W5:Y:S04]  /*01a0*/  LDG.E.EL.128 R24, desc[UR4][R24.64] ;  /* 0x0000000418187981 */ /* 0x000f68000c2e1d00 */
[----:B------:R-:W4:Y:S04]  /*01b0*/  LDG.E.128 R12, desc[UR4][R2.64] ;  /* 0x00000004020c7981 */ /* 0x000f28000c1e1d00 */
[----:B------:R4:W3:Y:S01]  /*01c0*/  LDG.E.128 R28, desc[UR4][R2.64+0x800] ;  /* 0x00080004021c7981 */ /* 0x0008e2000c1e1d00 */
[----:B------:R-:W-:Y:S01]  /*01d0*/  HFMA2.MMA R0, -RZ, RZ, 1.625, 0 ;  /* 0x3e800000ff007435 */ /* 0x000fe200000001ff */
[----:B-1----:R-:W-:Y:S01]  /*01e0*/  IMAD.WIDE R34, R32, 0x4, R34 ;  /* 0x0000000420227825 */ /* 0x002fe200078e0222 */
[----:B------:R-:W-:Y:S03]  /*01f0*/  BSSY B0, `(.L_x_0) ;  /* 0x0000069000007945 */ /* 0x000fe60003800000 */
[----:B--2---:R-:W-:-:S04]  /*0200*/  FADD R8, R4, 9.9999997473787516356e-06 ;  /* 0x3727c5ac04087421 */ /* 0x004fc80000000000 */
[----:B------:R-:W0:Y:S02]  /*0210*/  MUFU.SQRT R9, R8 ;  /* 0x0000000800097308 */ /* 0x000e240000002000 */
[C---:B0-----:R-:W-:Y:S02]  /*0220*/  FSETP.GT.AND P0, PT, R9.reuse, 8.50705917302346158658e+37, PT ;  /* 0x7e8000000900780b */ /* 0x041fe40003f04000 */
[----:B------:R-:W-:-:S11]  /*0230*/  FSETP.GEU.AND P1, PT, R9, 1.175494350822287508e-38, PT ;  /* 0x008000000900780b */ /* 0x000fd60003f2e000 */
[----:B------:R-:W-:-:S04]  /*0240*/  @P0 FMUL R9, R9, 0.25 ;  /* 0x3e80000009090820 */ /* 0x000fc80000400000 */
[----:B------:R-:W-:-:S04]  /*0250*/  @!P1 FMUL R9, R9, 16777216 ;  /* 0x4b80000009099820 */ /* 0x000fc80000400000 */
[----:B------:R-:W0:Y:S01]  /*0260*/  MUFU.RCP R4, R9 ;  /* 0x0000000900047308 */ /* 0x000e220000001000 */
[----:B------:R-:W-:Y:S01]  /*0270*/  FSEL R11, R0, 1, P0 ;  /* 0x3f800000000b7808 */ /* 0x000fe20000000000 */
[----:B----4-:R-:W-:-:S04]  /*0280*/  FADD R3, R12, -R16 ;  /* 0x800000100c037221 */ /* 0x010fc80000000000 */
[----:B------:R-:W-:-:S04]  /*0290*/  @!P1 FMUL R11, R11, 16777216 ;  /* 0x4b8000000b0b9820 */ /* 0x000fc80000400000 */
[----:B0-----:R-:W-:-:S04]  /*02a0*/  FMUL R4, R4, R11 ;  /* 0x0000000b04047220 */ /* 0x001fc80000400000 */
[----:B------:R-:W-:-:S04]  /*02b0*/  FMUL R3, R3, R4 ;  /* 0x0000000403037220 */ /* 0x000fc80000400000 */
[----:B-----5:R-:W-:-:S04]  /*02c0*/  FFMA R33, R20, R3, R24 ;  /* 0x0000000314217223 */ /* 0x020fc80000000018 */
[----:B------:R-:W-:-:S05]  /*02d0*/  FMUL R3, R33, 1.4426950216293334961 ;  /* 0x3fb8aa3b21037820 */ /* 0x000fca0000400000 */
[----:B------:R-:W-:Y:S01]  /*02e0*/  FSETP.GEU.AND P1, PT, R3, -126, PT ;  /* 0xc2fc00000300780b */ /* 0x000fe20003f2e000 */
[----:B------:R-:W-:-:S12]  /*02f0*/  FADD R2, R5, 9.9999997473787516356e-06 ;  /* 0x3727c5ac05027421 */ /* 0x000fd80000000000 */
[----:B------:R-:W-:-:S04]  /*0300*/  @!P1 FMUL R3, R3, 0.5 ;  /* 0x3f00000003039820 */ /* 0x000fc80000400000 */
[----:B------:R-:W0:Y:S08]  /*0310*/  MUFU.EX2 R12, R3 ;  /* 0x00000003000c7308 */ /* 0x000e300000000800 */
[----:B------:R-:W1:Y:S01]  /*0320*/  MUFU.SQRT R2, R2 ;  /* 0x0000000200027308 */ /* 0x000e620000002000 */
[----:B------:R-:W-:Y:S01]  /*0330*/  FADD R6, R6, 9.9999997473787516356e-06 ;  /* 0x3727c5ac06067421 */ /* 0x000fe20000000000 */
[----:B0-----:R-:W-:-:S04]  /*0340*/  @!P1 FMUL R12, R12, R12 ;  /* 0x0000000c0c0c9220 */ /* 0x001fc80000400000 */
[----:B------:R-:W-:Y:S02]  /*0350*/  FADD.FTZ.RZ R9, R12, 1 ;  /* 0x3f8000000c097421 */ /* 0x000fe4000001c000 */
[----:B------:R0:W2:Y:S01]  /*0360*/  MUFU.SQRT R8, R6 ;  /* 0x0000000600087308 */ /* 0x0000a20000002000 */
[C---:B-1----:R-:W-:Y:S02]  /*0370*/  FSETP.GT.AND P0, PT, R2.reuse, 8.50705917302346158658e+37, PT ;  /* 0x7e8000000200780b */ /* 0x042fe40003f04000 */
[----:B------:R-:W-:Y:S02]  /*0380*/  IADD3 R9, R9, -0x3f400000, RZ ;  /* 0xc0c0000009097810 */ /* 0x000fe40007ffe0ff */
[----:B------:R-:W-:Y:S02]  /*0390*/  FSETP.GEU.AND P2, PT, R2, 1.175494350822287508e-38, PT ;  /* 0x008000000200780b */ /* 0x000fe40003f4e000 */
[----:B------:R-:W-:-:S04]  /*03a0*/  LOP3.LUT R37, R9, 0xff800000, RZ, 0xc0, !PT ;  /* 0xff80000009257812 */ /* 0x000fc800078ec0ff */
[----:B------:R-:W-:Y:S02]  /*03b0*/  IADD3 R3, -R37, 0x40800000, RZ ;  /* 0x4080000025037810 */ /* 0x000fe40007ffe1ff */
[----:B0-----:R-:W-:Y:S01]  /*03c0*/  IADD3 R6, R12, -R37, RZ ;  /* 0x800000250c067210 */ /* 0x001fe20007ffe0ff */
[----:B------:R-:W-:Y:S02]  /*03d0*/  @P0 FMUL R2, R2, 0.25 ;  /* 0x3e80000002020820 */ /* 0x000fe40000400000 */
[----:B------:R-:W-:Y:S01]  /*03e0*/  FFMA.FTZ R9, R3, R0, -1 ;  /* 0xbf80000003097423 */ /* 0x000fe20000010000 */
[----:B--2---:R-:W-:Y:S01]  /*03f0*/  FSETP.GT.AND P1, PT, R8, 8.50705917302346158658e+37, PT ;  /* 0x7e8000000800780b */ /* 0x004fe20003f24000 */
[----:B------:R-:W-:Y:S01]  /*0400*/  @!P2 FMUL R2, R2, 16777216 ;  /* 0x4b8000000202a820 */ /* 0x000fe20000400000 */
[----:B------:R-:W-:Y:S01]  /*0410*/  MOV R3, 0x3d39bf78 ;  /* 0x3d39bf7800037802 */ /* 0x000fe20000000f00 */
[----:B------:R-:W-:Y:S01]  /*0420*/  FADD R6, R6, R9 ;  /* 0x0000000906067221 */ /* 0x000fe20000000000 */
[----:B------:R-:W-:Y:S01]  /*0430*/  FSETP.GEU.AND P3, PT, R8, 1.175494350822287508e-38, PT ;  /* 0x008000000800780b */ /* 0x000fe20003f6e000 */
[----:B------:R-:W-:Y:S01]  /*0440*/  FADD R7, R7, 9.9999997473787516356e-06 ;  /* 0x3727c5ac07077421 */ /* 0x000fe20000000000 */
[----:B------:R-:W0:Y:S01]  /*0450*/  MUFU.RCP R36, R2 ;  /* 0x0000000200247308 */ /* 0x000e220000001000 */
[----:B------:R-:W-:-:S04]  /*0460*/  FFMA.FTZ R9, R6, -R3, 0.10546888411045074463 ;  /* 0x3dd8001206097423 */ /* 0x000fc80000010803 */
[----:B------:R-:W-:-:S03]  /*0470*/  FFMA.FTZ R9, R6, R9, -0.13229703903198242188 ;  /* 0xbe0778e006097423 */ /* 0x000fc60000010009 */
[----:B------:R1:W2:Y:S01]  /*0480*/  MUFU.SQRT R5, R7 ;  /* 0x0000000700057308 */ /* 0x0002a20000002000 */
[----:B------:R-:W-:Y:S01]  /*0490*/  @P1 FMUL R8, R8, 0.25 ;  /* 0x3e80000008081820 */ /* 0x000fe20000400000 */
[----:B------:R-:W-:Y:S01]  /*04a0*/  FFMA.FTZ R9, R6, R9, 0.14491446316242218018 ;  /* 0x3e14647506097423 */ /* 0x000fe20000010009 */
[----:B-1----:R-:W-:Y:S02]  /*04b0*/  FSEL R7, R0, 1, P0 ;  /* 0x3f80000000077808 */ /* 0x002fe40000000000 */
[----:B------:R-:W-:Y:S01]  /*04c0*/  @!P3 FMUL R8, R8, 16777216 ;  /* 0x4b8000000808b820 */ /* 0x000fe20000400000 */
[C---:B------:R-:W-:Y:S02]  /*04d0*/  FFMA.FTZ R9, R6.reuse, R9, -0.16641564667224884033 ;  /* 0xbe2a68dd06097423 */ /* 0x040fe40000010009 */
[----:B------:R-:W-:Y:S02]  /*04e0*/  @!P2 FMUL R7, R7, 16777216 ;  /* 0x4b8000000707a820 */ /* 0x000fe40000400000 */
[----:B------:R-:W-:-:S02]  /*04f0*/  FFMA.FTZ R9, R6, R9, 0.19988867640495300293 ;  /* 0x3e4caf9e06097423 */ /* 0x000fc40000010009 */
[----:B0-----:R-:W-:Y:S02]  /*0500*/  FMUL R36, R36, R7 ;  /* 0x0000000724247220 */ /* 0x001fe40000400000 */
[----:B------:R-:W0:Y:S01]  /*0510*/  MUFU.RCP R7, R8 ;  /* 0x0000000800077308 */ /* 0x000e220000001000 */
[----:B------:R-:W-:Y:S01]  /*0520*/  FFMA.FTZ R9, R6, R9, -0.25000196695327758789 ;  /* 0xbe80004206097423 */ /* 0x000fe20000010009 */
[----:B------:R-:W-:-:S03]  /*0530*/  FSEL R2, R0, 1, P1 ;  /* 0x3f80000000027808 */ /* 0x000fc60000800000 */
[----:B------:R-:W-:Y:S02]  /*0540*/  FFMA.FTZ R9, R6, R9, 0.33333510160446166992 ;  /* 0x3eaaaae606097423 */ /* 0x000fe40000010009 */
[----:B------:R-:W-:Y:S01]  /*0550*/  @!P3 FMUL R2, R2, 16777216 ;  /* 0x4b8000000202b820 */ /* 0x000fe20000400000 */
[----:B------:R-:W-:Y:S01]  /*0560*/  FADD R13, R13, -R17 ;  /* 0x800000110d0d7221 */ /* 0x000fe20000000000 */
[C---:B------:R-:W-:Y:S01]  /*0570*/  FFMA.FTZ R9, R6.reuse, R9, -0.5 ;  /* 0xbf00000006097423 */ /* 0x040fe20000010009 */
[----:B------:R-:W-:Y:S02]  /*0580*/  I2FP.F32.S32 R37, R37 ;  /* 0x0000002500257245 */ /* 0x000fe40000201400 */
[----:B--2---:R-:W-:Y:S01]  /*0590*/  FSETP.GT.AND P0, PT, R5, 8.50705917302346158658e+37, PT ;  /* 0x7e8000000500780b */ /* 0x004fe20003f04000 */
[----:B------:R-:W-:Y:S01]  /*05a0*/  FMUL R9, R6, R9 ;  /* 0x0000000906097220 */ /* 0x000fe20000400000 */
[----:B0-----:R-:W-:Y:S01]  /*05b0*/  FMUL R2, R7, R2 ;  /* 0x0000000207027220 */ /* 0x001fe20000400000 */
[----:B---3--:R-:W-:Y:S01]  /*05c0*/  FADD R7, R28, -R16 ;  /* 0x800000101c077221 */ /* 0x008fe20000000000 */
[----:B------:R-:W-:Y:S01]  /*05d0*/  FMUL R16, R13, R36 ;  /* 0x000000240d107220 */ /* 0x000fe20000400000 */
[----:B------:R-:W-:Y:S01]  /*05e0*/  FFMA.FTZ R28, R6, R9, R6 ;  /* 0x00000009061c7223 */ /* 0x000fe20000010006 */
[----:B------:R-:W-:Y:S01]  /*05f0*/  FMUL R37, R37, 1.1920928955078125e-07 ;  /* 0x3400000025257820 */ /* 0x000fe20000400000 */
[----:B------:R-:W-:Y:S01]  /*0600*/  FSETP.GEU.AND P4, PT, R5, 1.175494350822287508e-38, PT ;  /* 0x008000000500780b */ /* 0x000fe20003f8e000 */
[----:B------:R-:W-:Y:S01]  /*0610*/  FFMA R16, R21, R16, R25 ;  /* 0x0000001015107223 */ /* 0x000fe20000000019 */
[----:B------:R-:W-:Y:S01]  /*0620*/  FSEL R0, R0, 1, P0 ;  /* 0x3f80000000007808 */ /* 0x000fe20000000000 */
[----:B------:R-:W-:Y:S01]  /*0630*/  FFMA.FTZ R37, R37, 0.69314718246459960938, R28 ;  /* 0x3f31721825257823 */ /* 0x000fe2000001001c */
[----:B------:R-:W-:Y:S01]  /*0640*/  FADD R29, R29, -R17 ;  /* 0x800000111d1d7221 */ /* 0x000fe20000000000 */
[----:B------:R-:W-:Y:S01]  /*0650*/  FMUL R28, R16, 1.4426950216293334961 ;  /* 0x3fb8aa3b101c7820 */ /* 0x000fe20000400000 */
[----:B------:R-:W-:Y:S01]  /*0660*/  @P0 FMUL R5, R5, 0.25 ;  /* 0x3e80000005050820 */ /* 0x000fe20000400000 */
[----:B------:R-:W5:Y:S03]  /*0670*/  LDG.E.128 R8, desc[UR4][R34.64+0x800] ;  /* 0x0008000422087981 */ /* 0x000f66000c1e1d00 */
[----:B------:R-:W-:-:S03]  /*0680*/  FSETP.GEU.AND P0, PT, R28, -126, PT ;  /* 0xc2fc00001c00780b */ /* 0x000fc60003f0e000 */
[----:B------:R-:W-:-:S10]  /*0690*/  @!P4 FMUL R5, R5, 16777216 ;  /* 0x4b8000000505c820 */ /* 0x000fd40000400000 */
[----:B------:R-:W-:-:S06]  /*06a0*/  @!P0 FMUL R28, R28, 0.5 ;  /* 0x3f0000001c1c8820 */ /* 0x000fcc0000400000 */
[----:B------:R-:W0:Y:S01]  /*06b0*/  MUFU.EX2 R28, R28 ;  /* 0x0000001c001c7308 */ /* 0x000e220000000800 */
[----:B------:R-:W-:-:S07]  /*06c0*/  FMUL R17, R7, R4 ;  /* 0x0000000407117220 */ /* 0x000fce0000400000 */
[----:B------:R-:W1:Y:S01]  /*06d0*/  MUFU.RCP R5, R5 ;  /* 0x0000000500057308 */ /* 0x000e620000001000 */
[----:B------:R-:W-:Y:S01]  /*06e0*/  @!P4 FMUL R0, R0, 16777216 ;  /* 0x4b8000000000c820 */ /* 0x000fe20000400000 */
[----:B------:R-:W-:Y:S01]  /*06f0*/  FFMA R13, R20, R17, R24 ;  /* 0x00000011140d7223 */ /* 0x000fe20000000018 */
[----:B0-----:R-:W-:-:S04]  /*0700*/  @!P0 FMUL R28, R28, R28 ;  /* 0x0000001c1c1c8220 */ /* 0x001fc80000400000 */
[----:B------:R-:W-:Y:S01]  /*0710*/  FADD.FTZ.RZ R17, R28, 1 ;  /* 0x3f8000001c117421 */ /* 0x000fe2000001c000 */
[----:B-1----:R-:W-:Y:S02]  /*0720*/  FMUL R0, R5, R0 ;  /* 0x0000000005007220 */ /* 0x002fe40000400000 */
[----:B------:R0:W5:Y:S01]  /*0730*/  LDG.E.128 R4, desc[UR4][R34.64] ;  /* 0x0000000422047981 */ /* 0x000162000c1e1d00 */
[--C-:B------:R-:W-:Y:S01]  /*0740*/  FADD R30, R30, -R18.reuse ;  /* 0x800000121e1e7221 */ /* 0x100fe20000000000 */
[----:B0-----:R-:W-:Y:S01]  /*0750*/  IADD3 R35, R17, -0x3f400000, RZ ;  /* 0xc0c0000011237810 */ /* 0x001fe20007ffe0ff */
[----:B------:R-:W-:Y:S01]  /*0760*/  FADD R17, R14, -R18 ;  /* 0x800000120e117221 */ /* 0x000fe20000000000 */
[----:B------:R-:W-:Y:S02]  /*0770*/  HFMA2.MMA R18, -RZ, RZ, 1.625, 0 ;  /* 0x3e800000ff127435 */ /* 0x000fe400000001ff */
[----:B------:R-:W-:-:S04]  /*0780*/  LOP3.LUT R35, R35, 0xff800000, RZ, 0xc0, !PT ;  /* 0xff80000023237812 */ /* 0x000fc800078ec0ff */
[----:B------:R-:W-:Y:S02]  /*0790*/  IADD3 R14, -R35, 0x40800000, RZ ;  /* 0x40800000230e7810 */ /* 0x000fe40007ffe1ff */
[----:B------:R-:W-:Y:S02]  /*07a0*/  IADD3 R24, R28, -R35, RZ ;  /* 0x800000231c187210 */ /* 0x000fe40007ffe0ff */
[----:B------:R-:W-:Y:S01]  /*07b0*/  ISETP.GE.U32.AND P0, PT, R12, 0x7f800000, PT ;  /* 0x7f8000000c00780c */ /* 0x000fe20003f06070 */
[----:B------:R-:W-:-:S04]  /*07c0*/  FFMA.FTZ R14, R14, R18, -1 ;  /* 0xbf8000000e0e7423 */ /* 0x000fc80000010012 */
[----:B------:R-:W-:Y:S01]  /*07d0*/  FADD R24, R24, R14 ;  /* 0x0000000e18187221 */ /* 0x000fe20000000000 */
[----:B------:R-:W-:-:S03]  /*07e0*/  FMUL R14, R29, R36 ;  /* 0x000000241d0e7220 */ /* 0x000fc60000400000 */
[----:B------:R-:W-:-:S04]  /*07f0*/  FFMA.FTZ R29, R24, -R3, 0.10546888411045074463 ;  /* 0x3dd80012181d7423 */ /* 0x000fc80000010803 */
[----:B------:R-:W-:-:S04]  /*0800*/  FFMA.FTZ R29, R24, R29, -0.13229703903198242188 ;  /* 0xbe0778e0181d7423 */ /* 0x000fc8000001001d */
[----:B------:R-:W-:Y:S01]  /*0810*/  FFMA.FTZ R29, R24, R29, 0.14491446316242218018 ;  /* 0x3e146475181d7423 */ /* 0x000fe2000001001d */
[----:B------:R-:W-:Y:S06]  /*0820*/  @!P0 BRA `(.L_x_1) ;  /* 0x0000000000148947 */ /* 0x000fec0003800000 */
[----:B------:R-:W-:-:S13]  /*0830*/  ISETP.GE.AND P0, PT, R12, -0x407fffff, PT ;  /* 0xbf8000010c00780c */ /* 0x000fda0003f06270 */
[----:B------:R-:W-:-:S05]  /*0840*/  @P0 MOV R20, 0x7f800000 ;  /* 0x7f80000000140802 */ /* 0x000fca0000000f00 */
[C---:B------:R-:W-:Y:S01]  /*0850*/  @P0 FFMA.FTZ R37, R12.reuse, R20, +INF ;  /* 0x7f8000000c250423 */ /* 0x040fe20000010014 */
[----:B------:R-:W-:-:S04]  /*0860*/  FSETP.NEU.AND P0, PT, R12, RZ, PT ;  /* 0x000000ff0c00720b */ /* 0x000fc80003f0d000 */
[----:B------:R-:W-:-:S09]  /*0870*/  FSEL R37, R37, -RZ, P0 ;  /* 0x800000ff25257208 */ /* 0x000fd20000000000 */
.L_x_1:
[----:B------:R-:W-:Y:S05]  /*0880*/  BSYNC B0 ;  /* 0x0000000000007941 */ /* 0x000fea0003800000 */
.L_x_0:
[C---:B------:R-:W-:Y:S01]  /*0890*/  FFMA.FTZ R29, R24.reuse, R29, -0.16641564667224884033 ;  /* 0xbe2a68dd181d7423 */ /* 0x040fe2000001001d */
[----:B------:R-:W-:Y:S01]  /*08a0*/  FMUL R17, R17, R2 ;  /* 0x0000000211117220 */ /* 0x000fe20000400000 */
[----:B------:R-:W-:Y:S01]  /*08b0*/  FADD R15, R15, -R19 ;  /* 0x800000130f0f7221 */ /* 0x000fe20000000000 */
[----:B------:R-:W-:Y:S01]  /*08c0*/  FFMA R14, R21, R14, R25 ;  /* 0x0000000e150e7223 */ /* 0x000fe20000000019 */
[----:B------:R-:W-:Y:S01]  /*08d0*/  FFMA.FTZ R29, R24, R29, 0.19988867640495300293 ;  /* 0x3e4caf9e181d7423 */ /* 0x000fe2000001001d */
[----:B------:R-:W-:Y:S01]  /*08e0*/  FFMA R17, R22, R17, R26 ;  /* 0x0000001116117223 */ /* 0x000fe2000000001a */
[----:B------:R-:W-:Y:S01]  /*08f0*/  FADD R31, R31, -R19 ;  /* 0x800000131f1f7221 */ /* 0x000fe20000000000 */
[----:B------:R-:W-:Y:S01]  /*0900*/  I2FP.F32.S32 R35, R35 ;  /* 0x0000002300237245 */ /* 0x000fe20000201400 */
[C---:B------:R-:W-:Y:S01]  /*0910*/  FFMA.FTZ R12, R24.reuse, R29, -0.25000196695327758789 ;  /* 0xbe800042180c7423 */ /* 0x040fe2000001001d */
[----:B------:R-:W-:Y:S01]  /*0920*/  FMUL R29, R17, 1.4426950216293334961 ;  /* 0x3fb8aa3b111d7820 */ /* 0x000fe20000400000 */
[----:B------:R-:W-:Y:S02]  /*0930*/  BSSY B0, `(.L_x_2) ;  /* 0x000007c000007945 */ /* 0x000fe40003800000 */
[----:B------:R-:W-:Y:S01]  /*0940*/  FFMA.FTZ R12, R24, R12, 0.33333510160446166992 ;  /* 0x3eaaaae6180c7423 */ /* 0x000fe2000001000c */
[----:B------:R-:W-:Y:S01]  /*0950*/  FMUL R35, R35, 1.1920928955078125e-07 ;  /* 0x3400000023237820 */ /* 0x000fe20000400000 */
[----:B------:R-:W-:-:S02]  /*0960*/  FSETP.GEU.AND P0, PT, R29, -126, PT ;  /* 0xc2fc00001d00780b */ /* 0x000fc40003f0e000 */
[----:B------:R-:W-:-:S04]  /*0970*/  FFMA.FTZ R12, R24, R12, -0.5 ;  /* 0xbf000000180c7423 */ /* 0x000fc8000001000c */
[----:B------:R-:W-:Y:S01]  /*0980*/  FMUL R20, R24, R12 ;  /* 0x0000000c18147220 */ /* 0x000fe20000400000 */
[----:B------:R-:W-:-:S03]  /*0990*/  FMUL R12, R15, R0 ;  /* 0x000000000f0c7220 */ /* 0x000fc60000400000 */
[----:B------:R-:W-:Y:S01]  /*09a0*/  FFMA.FTZ R24, R24, R20, R24 ;  /* 0x0000001418187223 */ /* 0x000fe20000010018 */
[----:B------:R-:W-:Y:S02]  /*09b0*/  FFMA R12, R23, R12, R27 ;  /* 0x0000000c170c7223 */ /* 0x000fe4000000001b */
[----:B------:R-:W-:Y:S02]  /*09c0*/  @!P0 FMUL R29, R29, 0.5 ;  /* 0x3f0000001d1d8820 */ /* 0x000fe40000400000 */
[----:B------:R-:W-:Y:S02]  /*09d0*/  FMUL R34, R12, 1.4426950216293334961 ;  /* 0x3fb8aa3b0c227820 */ /* 0x000fe40000400000 */
[----:B------:R-:W0:Y:S03]  /*09e0*/  MUFU.EX2 R20, R29 ;  /* 0x0000001d00147308 */ /* 0x000e260000000800 */
[----:B------:R-:W-:Y:S01]  /*09f0*/  FSETP.GEU.AND P1, PT, R34, -126, PT ;  /* 0xc2fc00002200780b */ /* 0x000fe20003f2e000 */
[----:B0-----:R-:W-:-:S12]  /*0a00*/  @!P0 FMUL R20, R20, R20 ;  /* 0x0000001414148220 */ /* 0x001fd80000400000 */
[----:B------:R-:W-:Y:S01]  /*0a10*/  @!P1 FMUL R34, R34, 0.5 ;  /* 0x3f00000022229820 */ /* 0x000fe20000400000 */
[----:B------:R-:W-:-:S03]  /*0a20*/  FADD.FTZ.RZ R15, R20, 1 ;  /* 0x3f800000140f7421 */ /* 0x000fc6000001c000 */
[----:B------:R-:W0:Y:S02]  /*0a30*/  MUFU.EX2 R21, R34 ;  /* 0x0000002200157308 */ /* 0x000e240000000800 */
[----:B------:R-:W-:Y:S01]  /*0a40*/  IADD3 R25, R15, -0x3f400000, RZ ;  /* 0xc0c000000f197810 */ /* 0x000fe20007ffe0ff */
[----:B------:R-:W-:Y:S01]  /*0a50*/  FMUL R15, R2, R30 ;  /* 0x0000001e020f7220 */ /* 0x000fe20000400000 */
[----:B------:R-:W-:Y:S02]  /*0a60*/  FMUL R2, R0, R31 ;  /* 0x0000001f00027220 */ /* 0x000fe40000400000 */
[----:B------:R-:W-:Y:S01]  /*0a70*/  LOP3.LUT R25, R25, 0xff800000, RZ, 0xc0, !PT ;  /* 0xff80000019197812 */ /* 0x000fe200078ec0ff */
[----:B------:R-:W-:Y:S01]  /*0a80*/  FFMA R15, R22, R15, R26 ;  /* 0x0000000f160f7223 */ /* 0x000fe2000000001a */
[----:B------:R-:W-:Y:S02]  /*0a90*/  FFMA R2, R23, R2, R27 ;  /* 0x0000000217027223 */ /* 0x000fe4000000001b */
[----:B------:R-:W-:-:S02]  /*0aa0*/  IADD3 R29, -R25, 0x40800000, RZ ;  /* 0x40800000191d7810 */ /* 0x000fc40007ffe1ff */
[----:B------:R-:W-:Y:S01]  /*0ab0*/  IADD3 R22, R20, -R25, RZ ;  /* 0x8000001914167210 */ /* 0x000fe20007ffe0ff */
[----:B0-----:R-:W-:Y:S02]  /*0ac0*/  @!P1 FMUL R21, R21, R21 ;  /* 0x0000001515159220 */ /* 0x001fe40000400000 */
[----:B------:R-:W-:Y:S02]  /*0ad0*/  FFMA.FTZ R29, R29, R18, -1 ;  /* 0xbf8000001d1d7423 */ /* 0x000fe40000010012 */
[----:B------:R-:W-:Y:S02]  /*0ae0*/  FADD.FTZ.RZ R19, R21, 1 ;  /* 0x3f80000015137421 */ /* 0x000fe4000001c000 */
[----:B------:R-:W-:-:S03]  /*0af0*/  FADD R22, R22, R29 ;  /* 0x0000001d16167221 */ /* 0x000fc60000000000 */
[----:B------:R-:W-:Y:S01]  /*0b00*/  IADD3 R26, R19, -0x3f400000, RZ ;  /* 0xc0c00000131a7810 */ /* 0x000fe20007ffe0ff */
[----:B------:R-:W-:Y:S01]  /*0b10*/  FMUL R19, R13, 1.4426950216293334961 ;  /* 0x3fb8aa3b0d137820 */ /* 0x000fe20000400000 */
[----:B------:R-:W-:Y:S02]  /*0b20*/  FFMA.FTZ R23, R22, -R3, 0.10546888411045074463 ;  /* 0x3dd8001216177423 */ /* 0x000fe40000010803 */
[----:B------:R-:W-:Y:S02]  /*0b30*/  LOP3.LUT R26, R26, 0xff800000, RZ, 0xc0, !PT ;  /* 0xff8000001a1a7812 */ /* 0x000fe400078ec0ff */
[----:B------:R-:W-:Y:S01]  /*0b40*/  FSETP.GEU.AND P0, PT, R19, -126, PT ;  /* 0xc2fc00001300780b */ /* 0x000fe20003f0e000 */
[C---:B------:R-:W-:Y:S01]  /*0b50*/  FFMA.FTZ R23, R22.reuse, R23, -0.13229703903198242188 ;  /* 0xbe0778e016177423 */ /* 0x040fe20000010017 */
[----:B------:R-:W-:Y:S02]  /*0b60*/  IADD3 R27, -R26, 0x40800000, RZ ;  /* 0x408000001a1b7810 */ /* 0x000fe40007ffe1ff */
[----:B------:R-:W-:Y:S01]  /*0b70*/  IADD3 R0, R21, -R26, RZ ;  /* 0x8000001a15007210 */ /* 0x000fe20007ffe0ff */
[----:B------:R-:W-:Y:S01]  /*0b80*/  FFMA.FTZ R23, R22, R23, 0.14491446316242218018 ;  /* 0x3e14647516177423 */ /* 0x000fe20000010017 */
[----:B------:R-:W-:Y:S01]  /*0b90*/  I2FP.F32.S32 R26, R26 ;  /* 0x0000001a001a7245 */ /* 0x000fe20000201400 */
[----:B------:R-:W-:-:S02]  /*0ba0*/  FFMA.FTZ R27, R27, R18, -1 ;  /* 0xbf8000001b1b7423 */ /* 0x000fc40000010012 */
[----:B------:R-:W-:Y:S02]  /*0bb0*/  FFMA.FTZ R23, R22, R23, -0.16641564667224884033 ;  /* 0xbe2a68dd16177423 */ /* 0x000fe40000010017 */
[----:B------:R-:W-:Y:S01]  /*0bc0*/  FADD R0, R0, R27 ;  /* 0x0000001b00007221 */ /* 0x000fe20000000000 */
[----:B------:R-:W-:Y:S01]  /*0bd0*/  FMUL R26, R26, 1.1920928955078125e-07 ;  /* 0x340000001a1a7820 */ /* 0x000fe20000400000 */
[----:B------:R-:W-:Y:S01]  /*0be0*/  @!P0 FMUL R19, R19, 0.5 ;  /* 0x3f00000013138820 */ /* 0x000fe20000400000 */
[----:B------:R-:W-:Y:S01]  /*0bf0*/  FFMA.FTZ R27, R22, R23, 0.19988867640495300293 ;  /* 0x3e4caf9e161b7423 */ /* 0x000fe20000010017 */
[----:B------:R-:W-:Y:S02]  /*0c00*/  FFMA.FTZ R29, R0, -R3, 0.10546888411045074463 ;  /* 0x3dd80012001d7423 */ /* 0x000fe40000010803 */
[----:B------:R-:W0:Y:S01]  /*0c10*/  MUFU.EX2 R23, R19 ;  /* 0x0000001300177308 */ /* 0x000e220000000800 */
[----:B------:R-:W-:Y:S01]  /*0c20*/  FFMA.FTZ R27, R22, R27, -0.25000196695327758789 ;  /* 0xbe800042161b7423 */ /* 0x000fe2000001001b */
[----:B------:R-:W-:-:S03]  /*0c30*/  FFMA.FTZ R29, R0, R29, -0.13229703903198242188 ;  /* 0xbe0778e0001d7423 */ /* 0x000fc6000001001d */
[----:B------:R-:W-:Y:S01]  /*0c40*/  FFMA.FTZ R27, R22, R27, 0.33333510160446166992 ;  /* 0x3eaaaae6161b7423 */ /* 0x000fe2000001001b */
[----:B------:R-:W-:-:S03]  /*0c50*/  FFMA.FTZ R29, R0, R29, 0.14491446316242218018 ;  /* 0x3e146475001d7423 */ /* 0x000fc6000001001d */
[----:B------:R-:W-:Y:S01]  /*0c60*/  FFMA.FTZ R27, R22, R27, -0.5 ;  /* 0xbf000000161b7423 */ /* 0x000fe2000001001b */
[----:B------:R-:W-:-:S03]  /*0c70*/  FFMA.FTZ R29, R0, R29, -0.16641564667224884033 ;  /* 0xbe2a68dd001d7423 */ /* 0x000fc6000001001d */
[----:B------:R-:W-:Y:S01]  /*0c80*/  FMUL R27, R22, R27 ;  /* 0x0000001b161b7220 */ /* 0x000fe20000400000 */
[----:B------:R-:W-:Y:S01]  /*0c90*/  FFMA.FTZ R29, R0, R29, 0.19988867640495300293 ;  /* 0x3e4caf9e001d7423 */ /* 0x000fe2000001001d */
[----:B0-----:R-:W-:Y:S02]  /*0ca0*/  @!P0 FMUL R23, R23, R23 ;  /* 0x0000001717178220 */ /* 0x001fe40000400000 */
[----:B------:R-:W-:Y:S01]  /*0cb0*/  FFMA.FTZ R22, R22, R27, R22 ;  /* 0x0000001b16167223 */ /* 0x000fe20000010016 */
[----:B------:R-:W-:Y:S01]  /*0cc0*/  FFMA.FTZ R29, R0, R29, -0.25000196695327758789 ;  /* 0xbe800042001d7423 */ /* 0x000fe2000001001d */
[----:B------:R-:W-:-:S03]  /*0cd0*/  FADD.FTZ.RZ R19, R23, 1 ;  /* 0x3f80000017137421 */ /* 0x000fc6000001c000 */
[C---:B------:R-:W-:Y:S02]  /*0ce0*/  FFMA.FTZ R29, R0.reuse, R29, 0.33333510160446166992 ;  /* 0x3eaaaae6001d7423 */ /* 0x040fe4000001001d */
[----:B------:R-:W-:Y:S02]  /*0cf0*/  IADD3 R19, R19, -0x3f400000, RZ ;  /* 0xc0c0000013137810 */ /* 0x000fe40007ffe0ff */
[C---:B------:R-:W-:Y:S02]  /*0d00*/  FFMA.FTZ R29, R0.reuse, R29, -0.5 ;  /* 0xbf000000001d7423 */ /* 0x040fe4000001001d */
[----:B------:R-:W-:Y:S02]  /*0d10*/  LOP3.LUT R30, R19, 0xff800000, RZ, 0xc0, !PT ;  /* 0xff800000131e7812 */ /* 0x000fe400078ec0ff */
[----:B------:R-:W-:Y:S02]  /*0d20*/  FMUL R27, R0, R29 ;  /* 0x0000001d001b7220 */ /* 0x000fe40000400000 */
[----:B------:R-:W-:-:S02]  /*0d30*/  IADD3 R19, -R30, 0x40800000, RZ ;  /* 0x408000001e137810 */ /* 0x000fc40007ffe1ff */
[----:B------:R-:W-:Y:S01]  /*0d40*/  IADD3 R34, R23, -R30, RZ ;  /* 0x8000001e17227210 */ /* 0x000fe20007ffe0ff */
[----:B------:R-:W-:Y:S01]  /*0d50*/  FFMA.FTZ R27, R0, R27, R0 ;  /* 0x0000001b001b7223 */ /* 0x000fe20000010000 */
[----:B------:R-:W-:Y:S01]  /*0d60*/  I2FP.F32.S32 R30, R30 ;  /* 0x0000001e001e7245 */ /* 0x000fe20000201400 */
[----:B------:R-:W-:Y:S02]  /*0d70*/  FFMA.FTZ R19, R19, R18, -1 ;  /* 0xbf80000013137423 */ /* 0x000fe40000010012 */
[----:B------:R-:W-:Y:S02]  /*0d80*/  FFMA.FTZ R27, R26, 0.69314718246459960938, R27 ;  /* 0x3f3172181a1b7823 */ /* 0x000fe4000001001b */
[----:B------:R-:W-:Y:S01]  /*0d90*/  FADD R34, R34, R19 ;  /* 0x0000001322227221 */ /* 0x000fe20000000000 */
[----:B------:R-:W-:Y:S01]  /*0da0*/  FMUL R19, R14, 1.4426950216293334961 ;  /* 0x3fb8aa3b0e137820 */ /* 0x000fe20000400000 */
[----:B------:R-:W-:Y:S02]  /*0db0*/  FMUL R36, R30, 1.1920928955078125e-07 ;  /* 0x340000001e247820 */ /* 0x000fe40000400000 */
[----:B------:R-:W-:-:S02]  /*0dc0*/  FFMA.FTZ R29, R34, -R3, 0.10546888411045074463 ;  /* 0x3dd80012221d7423 */ /* 0x000fc40000010803 */
[----:B------:R-:W-:Y:S02]  /*0dd0*/  FSETP.GEU.AND P0, PT, R19, -126, PT ;  /* 0xc2fc00001300780b */ /* 0x000fe40003f0e000 */
[----:B------:R-:W-:-:S04]  /*0de0*/  FFMA.FTZ R29, R34, R29, -0.13229703903198242188 ;  /* 0xbe0778e0221d7423 */ /* 0x000fc8000001001d */
[----:B------:R-:W-:-:S04]  /*0df0*/  FFMA.FTZ R29, R34, R29, 0.14491446316242218018 ;  /* 0x3e146475221d7423 */ /* 0x000fc8000001001d */
[----:B------:R-:W-:-:S03]  /*0e00*/  FFMA.FTZ R29, R34, R29, -0.16641564667224884033 ;  /* 0xbe2a68dd221d7423 */ /* 0x000fc6000001001d */
[----:B------:R-:W-:Y:S01]  /*0e10*/  @!P0 FMUL R19, R19, 0.5 ;  /* 0x3f00000013138820 */ /* 0x000fe20000400000 */
[----:B------:R-:W-:-:S03]  /*0e20*/  FFMA.FTZ R29, R34, R29, 0.19988867640495300293 ;  /* 0x3e4caf9e221d7423 */ /* 0x000fc6000001001d */
[----:B------:R-:W0:Y:S01]  /*0e30*/  MUFU.EX2 R0, R19 ;  /* 0x0000001300007308 */ /* 0x000e220000000800 */
[----:B------:R-:W-:-:S04]  /*0e40*/  FFMA.FTZ R29, R34, R29, -0.25000196695327758789 ;  /* 0xbe800042221d7423 */ /* 0x000fc8000001001d */
[----:B------:R-:W-:-:S04]  /*0e50*/  FFMA.FTZ R29, R34, R29, 0.33333510160446166992 ;  /* 0x3eaaaae6221d7423 */ /* 0x000fc8000001001d */
[----:B------:R-:W-:-:S04]  /*0e60*/  FFMA.FTZ R29, R34, R29, -0.5 ;  /* 0xbf000000221d7423 */ /* 0x000fc8000001001d */
[----:B------:R-:W-:Y:S01]  /*0e70*/  FMUL R29, R34, R29 ;  /* 0x0000001d221d7220 */ /* 0x000fe20000400000 */
[----:B0-----:R-:W-:-:S03]  /*0e80*/  @!P0 FMUL R0, R0, R0 ;  /* 0x0000000000008220 */ /* 0x001fc60000400000 */
[----:B------:R-:W-:Y:S01]  /*0e90*/  FFMA.FTZ R31, R34, R29, R34 ;  /* 0x0000001d221f7223 */ /* 0x000fe20000010022 */
[----:B------:R-:W-:Y:S01]  /*0ea0*/  FMUL R34, R15, 1.4426950216293334961 ;  /* 0x3fb8aa3b0f227820 */ /* 0x000fe20000400000 */
[----:B------:R-:W-:-:S04]  /*0eb0*/  FADD.FTZ.RZ R29, R0, 1 ;  /* 0x3f800000001d7421 */ /* 0x000fc8000001c000 */
[----:B------:R-:W-:Y:S02]  /*0ec0*/  FSETP.GEU.AND P0, PT, R34, -126, PT ;  /* 0xc2fc00002200780b */ /* 0x000fe40003f0e000 */
[----:B------:R-:W-:-:S04]  /*0ed0*/  IADD3 R29, R29, -0x3f400000, RZ ;  /* 0xc0c000001d1d7810 */ /* 0x000fc80007ffe0ff */
[----:B------:R-:W-:Y:S01]  /*0ee0*/  LOP3.LUT R19, R29, 0xff800000, RZ, 0xc0, !PT ;  /* 0xff8000001d137812 */ /* 0x000fe200078ec0ff */
[----:B------:R-:W-:-:S03]  /*0ef0*/  FFMA.FTZ R29, R35, 0.69314718246459960938, R24 ;  /* 0x3f317218231d7823 */ /* 0x000fc60000010018 */
[----:B------:R-:W-:Y:S02]  /*0f00*/  IADD3 R35, -R19, 0x40800000, RZ ;  /* 0x4080000013237810 */ /* 0x000fe40007ffe1ff */
[----:B------:R-:W-:Y:S01]  /*0f10*/  IADD3 R24, R0, -R19, RZ ;  /* 0x8000001300187210 */ /* 0x000fe20007ffe0ff */
[----:B------:R-:W-:Y:S01]  /*0f20*/  @!P0 FMUL R34, R34, 0.5 ;  /* 0x3f00000022228820 */ /* 0x000fe20000400000 */
[----:B------:R-:W-:Y:S01]  /*0f30*/  I2FP.F32.S32 R19, R19 ;  /* 0x0000001300137245 */ /* 0x000fe20000201400 */
[----:B------:R-:W-:Y:S02]  /*0f40*/  FFMA.FTZ R35, R35, R18, -1 ;  /* 0xbf80000023237423 */ /* 0x000fe40000010012 */
[----:B------:R-:W0:Y:S02]  /*0f50*/  MUFU.EX2 R26, R34 ;  /* 0x00000022001a7308 */ /* 0x000e240000000800 */
[----:B------:R-:W-:Y:S01]  /*0f60*/  FADD R24, R24, R35 ;  /* 0x0000002318187221 */ /* 0x000fe20000000000 */
[----:B------:R-:W-:-:S03]  /*0f70*/  FMUL R19, R19, 1.1920928955078125e-07 ;  /* 0x3400000013137820 */ /* 0x000fc60000400000 */
[----:B------:R-:W-:-:S04]  /*0f80*/  FFMA.FTZ R35, R24, -R3, 0.10546888411045074463 ;  /* 0x3dd8001218237423 */ /* 0x000fc80000010803 */
[----:B------:R-:W-:-:S04]  /*0f90*/  FFMA.FTZ R35, R24, R35, -0.13229703903198242188 ;  /* 0xbe0778e018237423 */ /* 0x000fc80000010023 */
[----:B------:R-:W-:Y:S01]  /*0fa0*/  FFMA.FTZ R35, R24, R35, 0.14491446316242218018 ;  /* 0x3e14647518237423 */ /* 0x000fe20000010023 */
[----:B0-----:R-:W-:Y:S01]  /*0fb0*/  @!P0 FMUL R26, R26, R26 ;  /* 0x0000001a1a1a8220 */ /* 0x001fe20000400000 */
[----:B------:R-:W-:Y:S02]  /*0fc0*/  ISETP.GE.U32.AND P0, PT, R28, 0x7f800000, PT ;  /* 0x7f8000001c00780c */ /* 0x000fe40003f06070 */
[----:B------:R-:W-:-:S04]  /*0fd0*/  FFMA.FTZ R35, R24, R35, -0.16641564667224884033 ;  /* 0xbe2a68dd18237423 */ /* 0x000fc80000010023 */
[----:B------:R-:W-:-:S04]  /*0fe0*/  FFMA.FTZ R35, R24, R35, 0.19988867640495300293 ;  /* 0x3e4caf9e18237423 */ /* 0x000fc80000010023 */
[----:B------:R-:W-:-:S04]  /*0ff0*/  FFMA.FTZ R35, R24, R35, -0.25000196695327758789 ;  /* 0xbe80004218237423 */ /* 0x000fc80000010023 */
[----:B------:R-:W-:-:S04]  /*1000*/  FFMA.FTZ R35, R24, R35, 0.33333510160446166992 ;  /* 0x3eaaaae618237423 */ /* 0x000fc80000010023 */
[----:B------:R-:W-:-:S04]  /*1010*/  FFMA.FTZ R35, R24, R35, -0.5 ;  /* 0xbf00000018237423 */ /* 0x000fc80000010023 */
[----:B------:R-:W-:-:S04]  /*1020*/  FMUL R35, R24, R35 ;  /* 0x0000002318237220 */ /* 0x000fc80000400000 */
[----:B------:R-:W-:Y:S01]  /*1030*/  FFMA.FTZ R30, R24, R35, R24 ;  /* 0x00000023181e7223 */ /* 0x000fe20000010018 */
[----:B------:R-:W-:Y:S01]  /*1040*/  FFMA.FTZ R24, R36, 0.69314718246459960938, R31 ;  /* 0x3f31721824187823 */ /* 0x000fe2000001001f */
[----:B------:R-:W-:Y:S02]  /*1050*/  FADD.FTZ.RZ R31, R26, 1 ;  /* 0x3f8000001a1f7421 */ /* 0x000fe4000001c000 */
[----:B------:R-:W-:-:S03]  /*1060*/  FFMA.FTZ R19, R19, 0.69314718246459960938, R30 ;  /* 0x3f31721813137823 */ /* 0x000fc6000001001e */
[----:B------:R-:W-:-:S04]  /*1070*/  IADD3 R31, R31, -0x3f400000, RZ ;  /* 0xc0c000001f1f7810 */ /* 0x000fc80007ffe0ff */
[----:B------:R-:W-:Y:S01]  /*1080*/  LOP3.LUT R31, R31, 0xff800000, RZ, 0xc0, !PT ;  /* 0xff8000001f1f7812 */ /* 0x000fe200078ec0ff */
[----:B------:R-:W-:Y:S06]  /*1090*/  @!P0 BRA `(.L_x_3) ;  /* 0x0000000000148947 */ /* 0x000fec0003800000 */
[----:B------:R-:W-:-:S13]  /*10a0*/  ISETP.GE.AND P0, PT, R28, -0x407fffff, PT ;  /* 0xbf8000011c00780c */ /* 0x000fda0003f06270 */
[----:B------:R-:W-:-:S05]  /*10b0*/  @P0 MOV R35, 0x7f800000 ;  /* 0x7f80000000230802 */ /* 0x000fca0000000f00 */
[C---:B------:R-:W-:Y:S01]  /*10c0*/  @P0 FFMA.FTZ R29, R28.reuse, R35, +INF ;  /* 0x7f8000001c1d0423 */ /* 0x040fe20000010023 */
[----:B------:R-:W-:-:S04]  /*10d0*/  FSETP.NEU.AND P0, PT, R28, RZ, PT ;  /* 0x000000ff1c00720b */ /* 0x000fc80003f0d000 */
[----:B------:R-:W-:-:S09]  /*10e0*/  FSEL R29, R29, -RZ, P0 ;  /* 0x800000ff1d1d7208 */ /* 0x000fd20000000000 */
.L_x_3:
[----:B------:R-:W-:Y:S05]  /*10f0*/  BSYNC B0 ;  /* 0x0000000000007941 */ /* 0x000fea0003800000 */
.L_x_2:
[----:B------:R-:W-:Y:S01]  /*1100*/  IADD3 R35, -R31, 0x40800000, RZ ;  /* 0x408000001f237810 */ /* 0x000fe20007ffe1ff */
[----:B------:R-:W-:Y:S01]  /*1110*/  FMUL R34, R2, 1.4426950216293334961 ;  /* 0x3fb8aa3b02227820 */ /* 0x000fe20000400000 */
[----:B------:R-:W-:Y:S01]  /*1120*/  IADD3 R30, R26, -R31, RZ ;  /* 0x8000001f1a1e7210 */ /* 0x000fe20007ffe0ff */
[----:B------:R-:W-:Y:S01]  /*1130*/  BSSY B0, `(.L_x_4) ;  /* 0x0000038000007945 */ /* 0x000fe20003800000 */
[----:B------:R-:W-:Y:S01]  /*1140*/  ISETP.GE.U32.AND P6, PT, R20, 0x7f800000, PT ;  /* 0x7f8000001400780c */ /* 0x000fe20003fc6070 */
[----:B------:R-:W-:Y:S01]  /*1150*/  FFMA.FTZ R35, R35, R18, -1 ;  /* 0xbf80000023237423 */ /* 0x000fe20000010012 */
[----:B------:R-:W-:Y:S02]  /*1160*/  FSETP.GEU.AND P0, PT, R34, -126, PT ;  /* 0xc2fc00002200780b */ /* 0x000fe40003f0e000 */
[----:B------:R-:W-:Y:S01]  /*1170*/  I2FP.F32.S32 R31, R31 ;  /* 0x0000001f001f7245 */ /* 0x000fe20000201400 */
[----:B------:R-:W-:Y:S01]  /*1180*/  FADD R30, R30, R35 ;  /* 0x000000231e1e7221 */ /* 0x000fe20000000000 */
[----:B------:R-:W-:-:S02]  /*1190*/  I2FP.F32.S32 R25, R25 ;  /* 0x0000001900197245 */ /* 0x000fc40000201400 */
[----:B------:R-:W-:Y:S01]  /*11a0*/  ISETP.GE.U32.AND P1, PT, R21, 0x7f800000, PT ;  /* 0x7f8000001500780c */ /* 0x000fe20003f26070 */
[C---:B------:R-:W-:Y:S01]  /*11b0*/  FFMA.FTZ R35, R30.reuse, -R3, 0.10546888411045074463 ;  /* 0x3dd800121e237423 */ /* 0x040fe20000010803 */
[----:B------:R-:W-:Y:S01]  /*11c0*/  FMUL R31, R31, 1.1920928955078125e-07 ;  /* 0x340000001f1f7820 */ /* 0x000fe20000400000 */
[----:B------:R-:W-:Y:S01]  /*11d0*/  FMUL R25, R25, 1.1920928955078125e-07 ;  /* 0x3400000019197820 */ /* 0x000fe20000400000 */
[----:B------:R-:W-:Y:S01]  /*11e0*/  ISETP.GE.U32.AND P2, PT, R23, 0x7f800000, PT ;  /* 0x7f8000001700780c */ /* 0x000fe20003f46070 */
[----:B------:R-:W-:Y:S01]  /*11f0*/  FFMA.FTZ R35, R30, R35, -0.13229703903198242188 ;  /* 0xbe0778e01e237423 */ /* 0x000fe20000010023 */
[----:B------:R-:W-:Y:S01]  /*1200*/  ISETP.GE.U32.AND P3, PT, R0, 0x7f800000, PT ;  /* 0x7f8000000000780c */ /* 0x000fe20003f66070 */
[----:B------:R-:W-:Y:S01]  /*1210*/  @!P0 FMUL R34, R34, 0.5 ;  /* 0x3f00000022228820 */ /* 0x000fe20000400000 */
[----:B------:R-:W-:Y:S01]  /*1220*/  ISETP.GE.U32.AND P4, PT, R26, 0x7f800000, PT ;  /* 0x7f8000001a00780c */ /* 0x000fe20003f86070 */
[C---:B------:R-:W-:Y:S01]  /*1230*/  FFMA.FTZ R35, R30.reuse, R35, 0.14491446316242218018 ;  /* 0x3e1464751e237423 */ /* 0x040fe20000010023 */
[----:B------:R-:W-:Y:S01]  /*1240*/  FFMA.FTZ R22, R25, 0.69314718246459960938, R22 ;  /* 0x3f31721819167823 */ /* 0x000fe20000010016 */
[----:B------:R-:W0:Y:S02]  /*1250*/  MUFU.EX2 R28, R34 ;  /* 0x00000022001c7308 */ /* 0x000e240000000800 */
[----:B------:R-:W-:-:S04]  /*1260*/  FFMA.FTZ R35, R30, R35, -0.16641564667224884033 ;  /* 0xbe2a68dd1e237423 */ /* 0x000fc80000010023 */
[----:B------:R-:W-:-:S04]  /*1270*/  FFMA.FTZ R35, R30, R35, 0.19988867640495300293 ;  /* 0x3e4caf9e1e237423 */ /* 0x000fc80000010023 */
[----:B------:R-:W-:-:S04]  /*1280*/  FFMA.FTZ R35, R30, R35, -0.25000196695327758789 ;  /* 0xbe8000421e237423 */ /* 0x000fc80000010023 */
[----:B------:R-:W-:Y:S01]  /*1290*/  FFMA.FTZ R35, R30, R35, 0.33333510160446166992 ;  /* 0x3eaaaae61e237423 */ /* 0x000fe20000010023 */
[----:B0-----:R-:W-:Y:S01]  /*12a0*/  @!P0 FMUL R28, R28, R28 ;  /* 0x0000001c1c1c8220 */ /* 0x001fe20000400000 */
[----:B------:R-:W-:Y:S02]  /*12b0*/  FSETP.GT.AND P0, PT, R33, 20, PT ;  /* 0x41a000002100780b */ /* 0x000fe40003f04000 */
[----:B------:R-:W-:Y:S02]  /*12c0*/  FFMA.FTZ R35, R30, R35, -0.5 ;  /* 0xbf0000001e237423 */ /* 0x000fe40000010023 */
[----:B------:R-:W-:Y:S02]  /*12d0*/  ISETP.GE.U32.AND P5, PT, R28, 0x7f800000, PT ;  /* 0x7f8000001c00780c */ /* 0x000fe40003fa6070 */
[----:B------:R-:W-:-:S04]  /*12e0*/  FMUL R35, R30, R35 ;  /* 0x000000231e237220 */ /* 0x000fc80000400000 */
[----:B------:R-:W-:Y:S01]  /*12f0*/  FFMA.FTZ R30, R30, R35, R30 ;  /* 0x000000231e1e7223 */ /* 0x000fe2000001001e */
[----:B------:R-:W-:-:S05]  /*1300*/  FADD.FTZ.RZ R35, R28, 1 ;  /* 0x3f8000001c237421 */ /* 0x000fca000001c000 */
[----:B------:R-:W-:-:S04]  /*1310*/  IADD3 R35, R35, -0x3f400000, RZ ;  /* 0xc0c0000023237810 */ /* 0x000fc80007ffe0ff */
[----:B------:R-:W-:-:S04]  /*1320*/  LOP3.LUT R35, R35, 0xff800000, RZ, 0xc0, !PT ;  /* 0xff80000023237812 */ /* 0x000fc800078ec0ff */
[----:B------:R-:W-:-:S05]  /*1330*/  IADD3 R36, -R35, 0x40800000, RZ ;  /* 0x4080000023247810 */ /* 0x000fca0007ffe1ff */
[----:B------:R-:W-:Y:S01]  /*1340*/  FFMA.FTZ R36, R36, R18, -1 ;  /* 0xbf80000024247423 */ /* 0x000fe20000010012 */
[----:B------:R-:W-:Y:S02]  /*1350*/  IADD3 R18, R28, -R35, RZ ;  /* 0x800000231c127210 */ /* 0x000fe40007ffe0ff */
[----:B------:R-:W-:-:S03]  /*1360*/  I2FP.F32.S32 R35, R35 ;  /* 0x0000002300237245 */ /* 0x000fc60000201400 */
[----:B------:R-:W-:-:S04]  /*1370*/  FADD R18, R18, R36 ;  /* 0x0000002412127221 */ /* 0x000fc80000000000 */
[----:B------:R-:W-:-:S04]  /*1380*/  FFMA.FTZ R3, R18, -R3, 0.10546888411045074463 ;  /* 0x3dd8001212037423 */ /* 0x000fc80000010803 */
[----:B------:R-:W-:-:S04]  /*1390*/  FFMA.FTZ R3, R18, R3, -0.13229703903198242188 ;  /* 0xbe0778e012037423 */ /* 0x000fc80000010003 */
[----:B------:R-:W-:-:S04]  /*13a0*/  FFMA.FTZ R3, R18, R3, 0.14491446316242218018 ;  /* 0x3e14647512037423 */ /* 0x000fc80000010003 */
        /* <DEDUP_REMOVED lines=8> */
[----:B------:R-:W-:-:S04]  /*1430*/  FMUL R30, R35, 1.1920928955078125e-07 ;  /* 0x34000000231e7820 */ /* 0x000fc80000400000 */
[----:B------:R-:W-:Y:S01]  /*1440*/  FFMA.FTZ R3, R30, 0.69314718246459960938, R3 ;  /* 0x3f3172181e037823 */ /* 0x000fe20000010003 */
[----:B------:R-:W-:Y:S06]  /*1450*/  @!P6 BRA `(.L_x_5) ;  /* 0x000000000014e947 */ /* 0x000fec0003800000 */
[----:B------:R-:W-:-:S13]  /*1460*/  ISETP.GE.AND P6, PT, R20, -0x407fffff, PT ;  /* 0xbf8000011400780c */ /* 0x000fda0003fc6270 */
[----:B------:R-:W-:-:S05]  /*1470*/  @P6 MOV R25, 0x7f800000 ;  /* 0x7f80000000196802 */ /* 0x000fca0000000f00 */
[C---:B------:R-:W-:Y:S01]  /*1480*/  @P6 FFMA.FTZ R22, R20.reuse, R25, +INF ;  /* 0x7f80000014166423 */ /* 0x040fe20000010019 */
[----:B------:R-:W-:-:S04]  /*1490*/  FSETP.NEU.AND P6, PT, R20, RZ, PT ;  /* 0x000000ff1400720b */ /* 0x000fc80003fcd000 */
[----:B------:R-:W-:-:S09]  /*14a0*/  FSEL R22, R22, -RZ, P6 ;  /* 0x800000ff16167208 */ /* 0x000fd20003000000 */
.L_x_5:
[----:B------:R-:W-:Y:S05]  /*14b0*/  BSYNC B0 ;  /* 0x0000000000007941 */ /* 0x000fea0003800000 */
.L_x_4:
[----:B------:R-:W-:Y:S04]  /*14c0*/  BSSY B0, `(.L_x_6) ;  /* 0x0000007000007945 */ /* 0x000fe80003800000 */
[----:B------:R-:W-:Y:S05]  /*14d0*/  @!P1 BRA `(.L_x_7) ;  /* 0x0000000000149947 */ /* 0x000fea0003800000 */
[C---:B------:R-:W-:Y:S02]  /*14e0*/  ISETP.GE.AND P1, PT, R21.reuse, -0x407fffff, PT ;  /* 0xbf8000011500780c */ /* 0x040fe40003f26270 */
[----:B------:R-:W-:-:S11]  /*14f0*/  FSETP.NEU.AND P6, PT, R21, RZ, PT ;  /* 0x000000ff1500720b */ /* 0x000fd60003fcd000 */
[----:B------:R-:W-:-:S05]  /*1500*/  @P1 MOV R20, 0x7f800000 ;  /* 0x7f80000000141802 */ /* 0x000fca0000000f00 */
[----:B------:R-:W-:-:S05]  /*1510*/  @P1 FFMA.FTZ R27, R21, R20, +INF ;  /* 0x7f800000151b1423 */ /* 0x000fca0000010014 */
[----:B------:R-:W-:-:S07]  /*1520*/  FSEL R27, R27, -RZ, P6 ;  /* 0x800000ff1b1b7208 */ /* 0x000fce0003000000 */
.L_x_7:
[----:B------:R-:W-:Y:S05]  /*1530*/  BSYNC B0 ;  /* 0x0000000000007941 */ /* 0x000fea0003800000 */
.L_x_6:
[----:B------:R-:W-:Y:S04]  /*1540*/  BSSY B0, `(.L_x_8) ;  /* 0x0000007000007945 */ /* 0x000fe80003800000 */
[----:B------:R-:W-:Y:S05]  /*1550*/  @!P2 BRA `(.L_x_9) ;  /* 0x000000000014a947 */ /* 0x000fea0003800000 */
[C---:B------:R-:W-:Y:S02]  /*1560*/  ISETP.GE.AND P1, PT, R23.reuse, -0x407fffff, PT ;  /* 0xbf8000011700780c */ /* 0x040fe40003f26270 */
[----:B------:R-:W-:-:S11]  /*1570*/  FSETP.NEU.AND P2, PT, R23, RZ, PT ;  /* 0x000000ff1700720b */ /* 0x000fd60003f4d000 */
[----:B------:R-:W-:-:S05]  /*1580*/  @P1 MOV R20, 0x7f800000 ;  /* 0x7f80000000141802 */ /* 0x000fca0000000f00 */
[----:B------:R-:W-:-:S05]  /*1590*/  @P1 FFMA.FTZ R24, R23, R20, +INF ;  /* 0x7f80000017181423 */ /* 0x000fca0000010014 */
[----:B------:R-:W-:-:S07]  /*15a0*/  FSEL R24, R24, -RZ, P2 ;  /* 0x800000ff18187208 */ /* 0x000fce0001000000 */
.L_x_9:
[----:B------:R-:W-:Y:S05]  /*15b0*/  BSYNC B0 ;  /* 0x0000000000007941 */ /* 0x000fea0003800000 */
.L_x_8:
[----:B------:R-:W-:Y:S04]  /*15c0*/  BSSY B0, `(.L_x_10) ;  /* 0x0000007000007945 */ /* 0x000fe80003800000 */
[----:B------:R-:W-:Y:S05]  /*15d0*/  @!P3 BRA `(.L_x_11) ;  /* 0x000000000014b947 */ /* 0x000fea0003800000 */
[C---:B------:R-:W-:Y:S02]  /*15e0*/  ISETP.GE.AND P1, PT, R0.reuse, -0x407fffff, PT ;  /* 0xbf8000010000780c */ /* 0x040fe40003f26270 */
[----:B------:R-:W-:-:S11]  /*15f0*/  FSETP.NEU.AND P2, PT, R0, RZ, PT ;  /* 0x000000ff0000720b */ /* 0x000fd60003f4d000 */
[----:B------:R-:W-:-:S05]  /*1600*/  @P1 MOV R21, 0x7f800000 ;  /* 0x7f80000000151802 */ /* 0x000fca0000000f00 */
[----:B------:R-:W-:-:S05]  /*1610*/  @P1 FFMA.FTZ R19, R0, R21, +INF ;  /* 0x7f80000000131423 */ /* 0x000fca0000010015 */
[----:B------:R-:W-:-:S07]  /*1620*/  FSEL R19, R19, -RZ, P2 ;  /* 0x800000ff13137208 */ /* 0x000fce0001000000 */
.L_x_11:
[----:B------:R-:W-:Y:S05]  /*1630*/  BSYNC B0 ;  /* 0x0000000000007941 */ /* 0x000fea0003800000 */
.L_x_10:
[----:B------:R-:W-:Y:S04]  /*1640*/  BSSY B0, `(.L_x_12) ;  /* 0x0000007000007945 */ /* 0x000fe80003800000 */
[----:B------:R-:W-:Y:S05]  /*1650*/  @!P4 BRA `(.L_x_13) ;  /* 0x000000000014c947 */ /* 0x000fea0003800000 */
[C---:B------:R-:W-:Y:S02]  /*1660*/  ISETP.GE.AND P1, PT, R26.reuse, -0x407fffff, PT ;  /* 0xbf8000011a00780c */ /* 0x040fe40003f26270 */
[----:B------:R-:W-:-:S11]  /*1670*/  FSETP.NEU.AND P2, PT, R26, RZ, PT ;  /* 0x000000ff1a00720b */ /* 0x000fd60003f4d000 */
[----:B------:R-:W-:-:S05]  /*1680*/  @P1 MOV R21, 0x7f800000 ;  /* 0x7f80000000151802 */ /* 0x000fca0000000f00 */
[----:B------:R-:W-:-:S05]  /*1690*/  @P1 FFMA.FTZ R18, R26, R21, +INF ;  /* 0x7f8000001a121423 */ /* 0x000fca0000010015 */
[----:B------:R-:W-:-:S07]  /*16a0*/  FSEL R18, R18, -RZ, P2 ;  /* 0x800000ff12127208 */ /* 0x000fce0001000000 */
.L_x_13:
[----:B------:R-:W-:Y:S05]  /*16b0*/  BSYNC B0 ;  /* 0x0000000000007941 */ /* 0x000fea0003800000 */
.L_x_12:
[----:B------:R-:W-:Y:S04]  /*16c0*/  BSSY B0, `(.L_x_14) ;  /* 0x0000007000007945 */ /* 0x000fe80003800000 */
[----:B------:R-:W-:Y:S05]  /*16d0*/  @!P5 BRA `(.L_x_15) ;  /* 0x000000000014d947 */ /* 0x000fea0003800000 */
[C---:B------:R-:W-:Y:S02]  /*16e0*/  ISETP.GE.AND P1, PT, R28.reuse, -0x407fffff, PT ;  /* 0xbf8000011c00780c */ /* 0x040fe40003f26270 */
[----:B------:R-:W-:-:S11]  /*16f0*/  FSETP.NEU.AND P2, PT, R28, RZ, PT ;  /* 0x000000ff1c00720b */ /* 0x000fd60003f4d000 */
[----:B------:R-:W-:-:S05]  /*1700*/  @P1 MOV R21, 0x7f800000 ;  /* 0x7f80000000151802 */ /* 0x000fca0000000f00 */
[----:B------:R-:W-:-:S05]  /*1710*/  @P1 FFMA.FTZ R3, R28, R21, +INF ;  /* 0x7f8000001c031423 */ /* 0x000fca0000010015 */
[----:B------:R-:W-:-:S07]  /*1720*/  FSEL R3, R3, -RZ, P2 ;  /* 0x800000ff03037208 */ /* 0x000fce0001000000 */
.L_x_15:
[----:B------:R-:W-:Y:S05]  /*1730*/  BSYNC B0 ;  /* 0x0000000000007941 */ /* 0x000fea0003800000 */
.L_x_14:
[----:B------:R-:W-:Y:S01]  /*1740*/  FSEL R21, R33, R37, P0 ;  /* 0x0000002521157208 */ /* 0x000fe20000000000 */
[----:B------:R-:W-:Y:S01]  /*1750*/  BSSY B0, `(.L_x_16) ;  /* 0x0000018000007945 */ /* 0x000fe20003800000 */
[C---:B------:R-:W-:Y:S02]  /*1760*/  FSETP.GT.AND P1, PT, R16.reuse, 20, PT ;  /* 0x41a000001000780b */ /* 0x040fe40003f24000 */
[----:B------:R-:W-:Y:S01]  /*1770*/  FSETP.GT.AND P0, PT, R17, 20, PT ;  /* 0x41a000001100780b */ /* 0x000fe20003f04000 */
[----:B------:R-:W-:Y:S01]  /*1780*/  FADD.FTZ R28, |R21|, -RZ ;  /* 0x800000ff151c7221 */ /* 0x000fe20000010200 */
[----:B------:R-:W-:-:S04]  /*1790*/  FSEL R20, R16, R29, P1 ;  /* 0x0000001d10147208 */ /* 0x000fc80000800000 */
[----:B------:R-:W-:-:S13]  /*17a0*/  FSETP.GE.AND P2, PT, R28, 0.60000002384185791016, PT ;  /* 0x3f19999a1c00780b */ /* 0x000fda0003f46000 */
[----:B------:R-:W-:Y:S05]  /*17b0*/  @!P2 BRA `(.L_x_17) ;  /* 0x000000000028a947 */ /* 0x000fea0003800000 */
[C---:B------:R-:W-:Y:S01]  /*17c0*/  FMUL R0, R28.reuse, 2.8853900432586669922 ;  /* 0x4038aa3b1c007820 */ /* 0x040fe20000400000 */
[----:B------:R-:W-:Y:S01]  /*17d0*/  HFMA2.MMA R26, -RZ, RZ, 1.875, 0 ;  /* 0x3f800000ff1a7435 */ /* 0x000fe200000001ff */
[----:B------:R-:W-:-:S04]  /*17e0*/  FSETP.GE.AND P1, PT, R28, 9.010913848876953125, PT ;  /* 0x41102cb41c00780b */ /* 0x000fc80003f26000 */
[----:B------:R-:W0:Y:S02]  /*17f0*/  MUFU.EX2 R0, R0 ;  /* 0x0000000000007308 */ /* 0x000e240000000800 */
[----:B0-----:R-:W-:-:S06]  /*1800*/  FADD R23, R0, 1 ;  /* 0x3f80000000177421 */ /* 0x001fcc0000000000 */
[----:B------:R-:W0:Y:S02]  /*1810*/  MUFU.RCP R23, R23 ;  /* 0x0000001700177308 */ /* 0x000e240000001000 */
[----:B0-----:R-:W-:-:S05]  /*1820*/  FFMA.FTZ R25, R23, -2, R26 ;  /* 0xc000000017197823 */ /* 0x001fca000001001a */
[----:B------:R-:W-:-:S04]  /*1830*/  FSEL R26, R25, 1, !P1 ;  /* 0x3f800000191a7808 */ /* 0x000fc80004800000 */
[----:B------:R-:W-:Y:S01]  /*1840*/  LOP3.LUT R21, R26, 0x80000000, R21, 0xf8, !PT ;  /* 0x800000001a157812 */ /* 0x000fe200078ef815 */
[----:B------:R-:W-:Y:S06]  /*1850*/  BRA `(.L_x_18) ;  /* 0x00000000001c7947 */ /* 0x000fec0003800000 */
.L_x_17:
[----:B------:R-:W-:Y:S01]  /*1860*/  MOV R0, 0x3c80f082 ;  /* 0x3c80f08200007802 */ /* 0x000fe20000000f00 */
[----:B------:R-:W-:-:S04]  /*1870*/  FMUL R23, R21, R21 ;  /* 0x0000001515177220 */ /* 0x000fc80000400000 */
[----:B------:R-:W-:-:S04]  /*1880*/  FFMA.FTZ R0, R23, R0, -0.052303962409496307373 ;  /* 0xbd563cae17007423 */ /* 0x000fc80000010000 */
[----:B------:R-:W-:-:S04]  /*1890*/  FFMA.FTZ R0, R23, R0, 0.1331529766321182251 ;  /* 0x3e08594117007423 */ /* 0x000fc80000010000 */
[----:B------:R-:W-:-:S04]  /*18a0*/  FFMA.FTZ R0, R23, R0, -0.33332768082618713379 ;  /* 0xbeaaa9ed17007423 */ /* 0x000fc80000010000 */
[----:B------:R-:W-:-:S04]  /*18b0*/  FFMA.FTZ R0, R23, R0, RZ ;  /* 0x0000000017007223 */ /* 0x000fc800000100ff */
[----:B------:R-:W-:-:S07]  /*18c0*/  FFMA.FTZ R21, R21, R0, R21 ;  /* 0x0000000015157223 */ /* 0x000fce0000010015 */
.L_x_18:
[----:B------:R-:W-:Y:S05]  /*18d0*/  BSYNC B0 ;  /* 0x0000000000007941 */ /* 0x000fea0003800000 */
.L_x_16:
[----:B------:R-:W-:Y:S01]  /*18e0*/  FADD.FTZ R28, |R20|, -RZ ;  /* 0x800000ff141c7221 */ /* 0x000fe20000010200 */
[----:B------:R-:W-:Y:S01]  /*18f0*/  BSSY B0, `(.L_x_19) ;  /* 0x0000016000007945 */ /* 0x000fe20003800000 */
[----:B------:R-:W-:Y:S02]  /*1900*/  FSETP.GT.AND P1, PT, R12, 20, PT ;  /* 0x41a000000c00780b */ /* 0x000fe40003f24000 */
[----:B------:R-:W-:Y:S02]  /*1910*/  FSEL R22, R17, R22, P0 ;  /* 0x0000001611167208 */ /* 0x000fe40000000000 */
        /* <DEDUP_REMOVED lines=12> */
.L_x_20:
[----:B------:R-:W-:Y:S01]  /*19e0*/  MOV R0, 0x3c80f082 ;  /* 0x3c80f08200007802 */ /* 0x000fe20000000f00 */
[----:B------:R-:W-:-:S04]  /*19f0*/  FMUL R23, R20, R20 ;  /* 0x0000001414177220 */ /* 0x000fc80000400000 */
[----:B------:R-:W-:-:S04]  /*1a00*/  FFMA.FTZ R0, R23, R0, -0.052303962409496307373 ;  /* 0xbd563cae17007423 */ /* 0x000fc80000010000 */
[----:B------:R-:W-:-:S04]  /*1a10*/  FFMA.FTZ R0, R23, R0, 0.1331529766321182251 ;  /* 0x3e08594117007423 */ /* 0x000fc80000010000 */
[----:B------:R-:W-:-:S04]  /*1a20*/  FFMA.FTZ R0, R23, R0, -0.33332768082618713379 ;  /* 0xbeaaa9ed17007423 */ /* 0x000fc80000010000 */
[----:B------:R-:W-:-:S04]  /*1a30*/  FFMA.FTZ R23, R23, R0, RZ ;  /* 0x0000000017177223 */ /* 0x000fc800000100ff */
[----:B------:R-:W-:-:S07]  /*1a40*/  FFMA.FTZ R20, R20, R23, R20 ;  /* 0x0000001714147223 */ /* 0x000fce0000010014 */
.L_x_21:
[----:B------:R-:W-:Y:S05]  /*1a50*/  BSYNC B0 ;  /* 0x0000000000007941 */ /* 0x000fea0003800000 */
.L_x_19:
        /* <DEDUP_REMOVED lines=16> */
.L_x_23:
[----:B------:R-:W-:Y:S01]  /*1b60*/  MOV R0, 0x3c80f082 ;  /* 0x3c80f08200007802 */ /* 0x000fe20000000f00 */
[----:B------:R-:W-:-:S04]  /*1b70*/  FMUL R25, R22, R22 ;  /* 0x0000001616197220 */ /* 0x000fc80000400000 */
[----:B------:R-:W-:-:S04]  /*1b80*/  FFMA.FTZ R0, R25, R0, -0.052303962409496307373 ;  /* 0xbd563cae19007423 */ /* 0x000fc80000010000 */
[----:B------:R-:W-:-:S04]  /*1b90*/  FFMA.FTZ R0, R25, R0, 0.1331529766321182251 ;  /* 0x3e08594119007423 */ /* 0x000fc80000010000 */
[----:B------:R-:W-:-:S04]  /*1ba0*/  FFMA.FTZ R0, R25, R0, -0.33332768082618713379 ;  /* 0xbeaaa9ed19007423 */ /* 0x000fc80000010000 */
[----:B------:R-:W-:-:S04]  /*1bb0*/  FFMA.FTZ R25, R25, R0, RZ ;  /* 0x0000000019197223 */ /* 0x000fc800000100ff */
[----:B------:R-:W-:-:S07]  /*1bc0*/  FFMA.FTZ R22, R22, R25, R22 ;  /* 0x0000001916167223 */ /* 0x000fce0000010016 */
.L_x_24:
[----:B------:R-:W-:Y:S05]  /*1bd0*/  BSYNC B0 ;  /* 0x0000000000007941 */ /* 0x000fea0003800000 */
.L_x_22:
        /* <DEDUP_REMOVED lines=16> */
.L_x_26:
[----:B------:R-:W-:Y:S01]  /*1ce0*/  MOV R0, 0x3c80f082 ;  /* 0x3c80f08200007802 */ /* 0x000fe20000000f00 */
[----:B------:R-:W-:-:S04]  /*1cf0*/  FMUL R25, R23, R23 ;  /* 0x0000001717197220 */ /* 0x000fc80000400000 */
[----:B------:R-:W-:-:S04]  /*1d00*/  FFMA.FTZ R0, R25, R0, -0.052303962409496307373 ;  /* 0xbd563cae19007423 */ /* 0x000fc80000010000 */
[----:B------:R-:W-:-:S04]  /*1d10*/  FFMA.FTZ R0, R25, R0, 0.1331529766321182251 ;  /* 0x3e08594119007423 */ /* 0x000fc80000010000 */
[----:B------:R-:W-:-:S04]  /*1d20*/  FFMA.FTZ R0, R25, R0, -0.33332768082618713379 ;  /* 0xbeaaa9ed19007423 */ /* 0x000fc80000010000 */
[----:B------:R-:W-:-:S04]  /*1d30*/  FFMA.FTZ R0, R25, R0, RZ ;  /* 0x0000000019007223 */ /* 0x000fc800000100ff */
[----:B------:R-:W-:-:S07]  /*1d40*/  FFMA.FTZ R23, R23, R0, R23 ;  /* 0x0000000017177223 */ /* 0x000fce0000010017 */
.L_x_27:
[----:B------:R-:W-:Y:S05]  /*1d50*/  BSYNC B0 ;  /* 0x0000000000007941 */ /* 0x000fea0003800000 */
.L_x_25:
        /* <DEDUP_REMOVED lines=16> */
.L_x_29:
[----:B------:R-:W-:Y:S01]  /*1e60*/  MOV R0, 0x3c80f082 ;  /* 0x3c80f08200007802 */ /* 0x000fe20000000f00 */
[----:B------:R-:W-:-:S04]  /*1e70*/  FMUL R25, R24, R24 ;  /* 0x0000001818197220 */ /* 0x000fc80000400000 */
[----:B------:R-:W-:-:S04]  /*1e80*/  FFMA.FTZ R0, R25, R0, -0.052303962409496307373 ;  /* 0xbd563cae19007423 */ /* 0x000fc80000010000 */
[----:B------:R-:W-:-:S04]  /*1e90*/  FFMA.FTZ R0, R25, R0, 0.1331529766321182251 ;  /* 0x3e08594119007423 */ /* 0x000fc80000010000 */
[----:B------:R-:W-:-:S04]  /*1ea0*/  FFMA.FTZ R0, R25, R0, -0.33332768082618713379 ;  /* 0xbeaaa9ed19007423 */ /* 0x000fc80000010000 */
[----:B------:R-:W-:-:S04]  /*1eb0*/  FFMA.FTZ R25, R25, R0, RZ ;  /* 0x0000000019197223 */ /* 0x000fc800000100ff */
[----:B------:R-:W-:-:S07]  /*1ec0*/  FFMA.FTZ R24, R24, R25, R24 ;  /* 0x0000001918187223 */ /* 0x000fce0000010018 */
.L_x_30:
[----:B------:R-:W-:Y:S05]  /*1ed0*/  BSYNC B0 ;  /* 0x0000000000007941 */ /* 0x000fea0003800000 */
.L_x_28:
        /* <DEDUP_REMOVED lines=16> */
.L_x_32:
[----:B------:R-:W-:Y:S01]  /*1fe0*/  MOV R0, 0x3c80f082 ;  /* 0x3c80f08200007802 */ /* 0x000fe20000000f00 */
[----:B------:R-:W-:-:S04]  /*1ff0*/  FMUL R25, R19, R19 ;  /* 0x0000001313197220 */ /* 0x000fc80000400000 */
[----:B------:R-:W-:-:S04]  /*2000*/  FFMA.FTZ R0, R25, R0, -0.052303962409496307373 ;  /* 0xbd563cae19007423 */ /* 0x000fc80000010000 */
[----:B------:R-:W-:-:S04]  /*2010*/  FFMA.FTZ R0, R25, R0, 0.1331529766321182251 ;  /* 0x3e08594119007423 */ /* 0x000fc80000010000 */
[----:B------:R-:W-:-:S04]  /*2020*/  FFMA.FTZ R0, R25, R0, -0.33332768082618713379 ;  /* 0xbeaaa9ed19007423 */ /* 0x000fc80000010000 */
[----:B------:R-:W-:-:S04]  /*2030*/  FFMA.FTZ R0, R25, R0, RZ ;  /* 0x0000000019007223 */ /* 0x000fc800000100ff */
[----:B------:R-:W-:-:S07]  /*2040*/  FFMA.FTZ R25, R19, R0, R19 ;  /* 0x0000000013197223 */ /* 0x000fce0000010013 */
.L_x_33:
[----:B------:R-:W-:Y:S05]  /*2050*/  BSYNC B0 ;  /* 0x0000000000007941 */ /* 0x000fea0003800000 */
.L_x_31:
[----:B------:R-:W-:Y:S01]  /*2060*/  FADD.FTZ R27, |R18|, -RZ ;  /* 0x800000ff121b7221 */ /* 0x000fe20000010200 */
[----:B------:R-:W-:Y:S01]  /*2070*/  BSSY B0, `(.L_x_34) ;  /* 0x0000015000007945 */ /* 0x000fe20003800000 */
[----:B------:R-:W-:-:S03]  /*2080*/  FSEL R3, R2, R3, P1 ;  /* 0x0000000302037208 */ /* 0x000fc60000800000 */
        /* <DEDUP_REMOVED lines=12> */
.L_x_35:
[----:B------:R-:W-:Y:S01]  /*2150*/  MOV R0, 0x3c80f082 ;  /* 0x3c80f08200007802 */ /* 0x000fe20000000f00 */
[----:B------:R-:W-:-:S04]  /*2160*/  FMUL R19, R18, R18 ;  /* 0x0000001212137220 */ /* 0x000fc80000400000 */
[----:B------:R-:W-:-:S04]  /*2170*/  FFMA.FTZ R0, R19, R0, -0.052303962409496307373 ;  /* 0xbd563cae13007423 */ /* 0x000fc80000010000 */
[----:B------:R-:W-:-:S04]  /*2180*/  FFMA.FTZ R0, R19, R0, 0.1331529766321182251 ;  /* 0x3e08594113007423 */ /* 0x000fc80000010000 */
[----:B------:R-:W-:-:S04]  /*2190*/  FFMA.FTZ R0, R19, R0, -0.33332768082618713379 ;  /* 0xbeaaa9ed13007423 */ /* 0x000fc80000010000 */
[----:B------:R-:W-:-:S04]  /*21a0*/  FFMA.FTZ R19, R19, R0, RZ ;  /* 0x0000000013137223 */ /* 0x000fc800000100ff */
[----:B------:R-:W-:-:S07]  /*21b0*/  FFMA.FTZ R26, R18, R19, R18 ;  /* 0x00000013121a7223 */ /* 0x000fce0000010012 */
.L_x_36:
[----:B------:R-:W-:Y:S05]  /*21c0*/  BSYNC B0 ;  /* 0x0000000000007941 */ /* 0x000fea0003800000 */
.L_x_34:
[----:B------:R-:W-:Y:S01]  /*21d0*/  FADD.FTZ R28, |R3|, -RZ ;  /* 0x800000ff031c7221 */ /* 0x000fe20000010200 */
[----:B------:R-:W-:Y:S01]  /*21e0*/  BSSY B0, `(.L_x_37) ;  /* 0x0000015000007945 */ /* 0x000fe20003800000 */
[----:B------:R-:W-:-:S03]  /*21f0*/  SHF.R.S32.HI R19, RZ, 0x1f, R32 ;  /* 0x0000001fff137819 */ /* 0x000fc60000011420 */
        /* <DEDUP_REMOVED lines=12> */
.L_x_38:
[----:B------:R-:W-:Y:S01]  /*22c0*/  MOV R0, 0x3c80f082 ;  /* 0x3c80f08200007802 */ /* 0x000fe20000000f00 */
[----:B------:R-:W-:-:S04]  /*22d0*/  FMUL R27, R3, R3 ;  /* 0x00000003031b7220 */ /* 0x000fc80000400000 */
[----:B------:R-:W-:-:S04]  /*22e0*/  FFMA.FTZ R0, R27, R0, -0.052303962409496307373 ;  /* 0xbd563cae1b007423 */ /* 0x000fc80000010000 */
[----:B------:R-:W-:-:S04]  /*22f0*/  FFMA.FTZ R0, R27, R0, 0.1331529766321182251 ;  /* 0x3e0859411b007423 */ /* 0x000fc80000010000 */
[----:B------:R-:W-:-:S04]  /*2300*/  FFMA.FTZ R0, R27, R0, -0.33332768082618713379 ;  /* 0xbeaaa9ed1b007423 */ /* 0x000fc80000010000 */
[----:B------:R-:W-:-:S04]  /*2310*/  FFMA.FTZ R0, R27, R0, RZ ;  /* 0x000000001b007223 */ /* 0x000fc800000100ff */
[----:B------:R-:W-:-:S07]  /*2320*/  FFMA.FTZ R3, R3, R0, R3 ;  /* 0x0000000003037223 */ /* 0x000fce0000010003 */
.L_x_39:
[----:B------:R-:W-:Y:S05]  /*2330*/  BSYNC B0 ;  /* 0x0000000000007941 */ /* 0x000fea0003800000 */
.L_x_37:
[----:B------:R-:W-:Y:S01]  /*2340*/  ULDC.64 UR6, c[0x0][0x210] ;  /* 0x0000840000067ab9 */ /* 0x000fe20000000a00 */
[----:B-----5:R-:W-:Y:S01]  /*2350*/  FFMA R4, R33, R21, R4 ;  /* 0x0000001521047223 */ /* 0x020fe20000000004 */
[----:B------:R-:W-:Y:S01]  /*2360*/  LEA R18, P0, R32, UR6, 0x2 ;  /* 0x0000000620127c11 */ /* 0x000fe2000f8010ff */
[----:B------:R-:W-:Y:S01]  /*2370*/  FFMA R5, R16, R20, R5 ;  /* 0x0000001410057223 */ /* 0x000fe20000000005 */
[----:B------:R-:W-:Y:S01]  /*2380*/  FFMA R6, R17, R22, R6 ;  /* 0x0000001611067223 */ /* 0x000fe20000000006 */
[----:B------:R-:W-:Y:S01]  /*2390*/  FFMA R7, R12, R23, R7 ;  /* 0x000000170c077223 */ /* 0x000fe20000000007 */
[----:B------:R-:W-:Y:S01]  /*23a0*/  LEA.HI.X R19, R32, UR7, R19, 0x2, P0 ;  /* 0x0000000720137c11 */ /* 0x000fe200080f1413 */
[----:B------:R-:W-:Y:S01]  /*23b0*/  FFMA R8, R13, R24, R8 ;  /* 0x000000180d087223 */ /* 0x000fe20000000008 */
[----:B------:R-:W-:Y:S01]  /*23c0*/  FFMA R9, R14, R25, R9 ;  /* 0x000000190e097223 */ /* 0x000fe20000000009 */
[----:B------:R-:W-:Y:S01]  /*23d0*/  FFMA R10, R15, R26, R10 ;  /* 0x0000001a0f0a7223 */ /* 0x000fe2000000000a */
[----:B------:R-:W-:Y:S01]  /*23e0*/  FFMA R11, R2, R3, R11 ;  /* 0x00000003020b7223 */ /* 0x000fe2000000000b */
[----:B------:R-:W-:Y:S04]  /*23f0*/  STG.E.128 desc[UR4][R18.64], R4 ;  /* 0x0000000412007986 */ /* 0x000fe8000c101d04 */
[----:B------:R-:W-:Y:S01]  /*2400*/  STG.E.128 desc[UR4][R18.64+0x800], R8 ;  /* 0x0008000812007986 */ /* 0x000fe2000c101d04 */
[----:B------:R-:W-:Y:S05]  /*2410*/  EXIT ;  /* 0x000000000000794d */ /* 0x000fea0003800000 */
.L_x_40:
[----:B------:R-:W-:-:S00]  /*2420*/  BRA `(.L_x_40) ;  /* 0xfffffffc00fc7947 */ /* 0x000fc0000383ffff */
[----:B------:R-:W-:-:S00]  /*2430*/  NOP ;  /* 0x0000000000007918 */ /* 0x000fc00000000000 */
        /* <DEDUP_REMOVED lines=12> */
.L_x_41:


//--------------------- .nv.global.init           --------------------------
	.section	.nv.global.init,"aw",@progbits
.nv.global.init:
	.type		_$_str,@object
	.size		_$_str,(_$_str_$_2 - _$_str)
_$_str:
        /*0000*/ 	.byte	0x5f, 0x5f, 0x43, 0x55, 0x44, 0x41, 0x5f, 0x46, 0x54, 0x5a, 0x00
	.type		_$_str_$_2,@object
	.size		_$_str_$_2,(.L_1 - _$_str_$_2)
_$_str_$_2:
        /*000b*/ 	.byte	0x5f, 0x5f, 0x43, 0x55, 0x44, 0x41, 0x5f, 0x50, 0x52, 0x45, 0x43, 0x5f, 0x53, 0x51, 0x52, 0x54
        /*001b*/ 	.byte	0x00
.L_1:


//--------------------- .nv.constant0.triton_poi_fused__native_batch_norm_legit_no_training_add_mul_softplus_tanh_6 --------------------------
	.section	.nv.constant0.triton_poi_fused__native_batch_norm_legit_no_training_add_mul_softplus_tanh_6,"a",@progbits
	.sectionflags	@""
	.align	4
.nv.constant0.triton_poi_fused__native_batch_norm_legit_no_training_add_mul_softplus_tanh_6:
	.zero		588
